	.target	sm_80

	.elftype	@"ET_EXEC"


//--------------------- .note.nv.tkinfo           --------------------------
	.section	.note.nv.tkinfo,"",@"SHT_NOTE"
	.sectionflags	@"SHF_NOTE_NV_TKINFO"
	.tkinfo
        /*0018*/ 	.word	0x00000002
        /*0030*/ 	.string	""
        /*0030*/ 	.string	"ptxas"
        /*0030*/ 	.string	"Cuda compilation tools, release 13.0, V13.0.88"
        /*0030*/ 	.string	"Build cuda_13.0.r13.0/compiler.36424714_0"
        /*0030*/ 	.string	"-v  -suppress-debug-info  -lineinfo  -arch sm_80 "



//--------------------- .note.nv.cuinfo           --------------------------
	.section	.note.nv.cuinfo,"",@"SHT_NOTE"
	.sectionflags	@"SHF_NOTE_NV_CUINFO"
        /*0018*/ 	.short	0x0002
        /*001a*/ 	.short	0x0050
        /*001c*/ 	.short	0x0082
	.zero		2


//--------------------- .nv.info                  --------------------------
	.section	.nv.info,"",@"SHT_CUDA_INFO"
	.align	4


	//----- nvinfo : EIATTR_REGCOUNT
	.align		4
        /*0000*/ 	.byte	0x04, 0x2f
        /*0002*/ 	.short	(.L_2 - .L_1)
	.align		4
.L_1:
        /*0004*/ 	.word	index@(attn_fwd)
        /*0008*/ 	.word	0x00000030


	//----- nvinfo : EIATTR_FRAME_SIZE
	.align		4
.L_2:
        /*000c*/ 	.byte	0x04, 0x11
        /*000e*/ 	.short	(.L_4 - .L_3)
	.align		4
.L_3:
        /*0010*/ 	.word	index@(attn_fwd)
        /*0014*/ 	.word	0x00000000


	//----- nvinfo : EIATTR_MIN_STACK_SIZE
	.align		4
.L_4:
        /*0018*/ 	.byte	0x04, 0x12
        /*001a*/ 	.short	(.L_6 - .L_5)
	.align		4
.L_5:
        /*001c*/ 	.word	index@(attn_fwd)
        /*0020*/ 	.word	0x00000000
.L_6:


//--------------------- .nv.info.attn_fwd         --------------------------
	.section	.nv.info.attn_fwd,"",@"SHT_CUDA_INFO"
	.sectionflags	@""
	.align	4


	//----- nvinfo : EIATTR_CUDA_API_VERSION
	.align		4
        /*0000*/ 	.byte	0x04, 0x37
        /*0002*/ 	.short	(.L_8 - .L_7)
.L_7:
        /*0004*/ 	.word	0x00000082


	//----- nvinfo : EIATTR_SW2861232_WAR
	.align		4
.L_8:
        /*0008*/ 	.byte	0x01, 0x35
	.zero		2


	//----- nvinfo : EIATTR_PARAM_CBANK
	.align		4
        /*000c*/ 	.byte	0x04, 0x0a
        /*000e*/ 	.short	(.L_10 - .L_9)
	.align		4
.L_9:
        /*0010*/ 	.word	index@(.nv.constant0.attn_fwd)
        /*0014*/ 	.short	0x0160
        /*0016*/ 	.short	0x0088


	//----- nvinfo : EIATTR_CBANK_PARAM_SIZE
	.align		4
.L_10:
        /*0018*/ 	.byte	0x03, 0x19
        /*001a*/ 	.short	0x0088


	//----- nvinfo : EIATTR_KPARAM_INFO
	.align		4
        /*001c*/ 	.byte	0x04, 0x17
        /*001e*/ 	.short	(.L_12 - .L_11)
.L_11:
        /*0020*/ 	.word	0x00000000
        /*0024*/ 	.short	0x0019
        /*0026*/ 	.short	0x0080
        /*0028*/ 	.byte	0x00, 0xf4, 0x21, 0x00


	//----- nvinfo : EIATTR_KPARAM_INFO
	.align		4
.L_12:
        /*002c*/ 	.byte	0x04, 0x17
        /*002e*/ 	.short	(.L_14 - .L_13)
.L_13:
        /*0030*/ 	.word	0x00000000
        /*0034*/ 	.short	0x0018
        /*0036*/ 	.short	0x0078
        /*0038*/ 	.byte	0x00, 0xf4, 0x21, 0x00


	//----- nvinfo : EIATTR_KPARAM_INFO
	.align		4
.L_14:
        /*003c*/ 	.byte	0x04, 0x17
        /*003e*/ 	.short	(.L_16 - .L_15)
.L_15:
        /*0040*/ 	.word	0x00000000
        /*0044*/ 	.short	0x0017
        /*0046*/ 	.short	0x0070
        /*0048*/ 	.byte	0x00, 0xf0, 0x11, 0x00


	//----- nvinfo : EIATTR_KPARAM_INFO
	.align		4
.L_16:
        /*004c*/ 	.byte	0x04, 0x17
        /*004e*/ 	.short	(.L_18 - .L_17)
.L_17:
        /*0050*/ 	.word	0x00000000
        /*0054*/ 	.short	0x0016
        /*0056*/ 	.short	0x006c
        /*0058*/ 	.byte	0x00, 0xf0, 0x11, 0x00


	//----- nvinfo : EIATTR_KPARAM_INFO
	.align		4
.L_18:
        /*005c*/ 	.byte	0x04, 0x17
        /*005e*/ 	.short	(.L_20 - .L_19)
.L_19:
        /*0060*/ 	.word	0x00000000
        /*0064*/ 	.short	0x0015
        /*0066*/ 	.short	0x0068
        /*0068*/ 	.byte	0x00, 0xf0, 0x11, 0x00


	//----- nvinfo : EIATTR_KPARAM_INFO
	.align		4
.L_20:
        /*006c*/ 	.byte	0x04, 0x17
        /*006e*/ 	.short	(.L_22 - .L_21)
.L_21:
        /*0070*/ 	.word	0x00000000
        /*0074*/ 	.short	0x0014
        /*0076*/ 	.short	0x0064
        /*0078*/ 	.byte	0x00, 0xf0, 0x11, 0x00


	//----- nvinfo : EIATTR_KPARAM_INFO
	.align		4
.L_22:
        /*007c*/ 	.byte	0x04, 0x17
        /*007e*/ 	.short	(.L_24 - .L_23)
.L_23:
        /*0080*/ 	.word	0x00000000
        /*0084*/ 	.short	0x0013
        /*0086*/ 	.short	0x0060
        /*0088*/ 	.byte	0x00, 0xf0, 0x11, 0x00


	//----- nvinfo : EIATTR_KPARAM_INFO
	.align		4
.L_24:
        /*008c*/ 	.byte	0x04, 0x17
        /*008e*/ 	.short	(.L_26 - .L_25)
.L_25:
        /*0090*/ 	.word	0x00000000
        /*0094*/ 	.short	0x0012
        /*0096*/ 	.short	0x005c
        /*0098*/ 	.byte	0x00, 0xf0, 0x11, 0x00


	//----- nvinfo : EIATTR_KPARAM_INFO
	.align		4
.L_26:
        /*009c*/ 	.byte	0x04, 0x17
        /*009e*/ 	.short	(.L_28 - .L_27)
.L_27:
        /*00a0*/ 	.word	0x00000000
        /*00a4*/ 	.short	0x0011
        /*00a6*/ 	.short	0x0058
        /*00a8*/ 	.byte	0x00, 0xf0, 0x11, 0x00


	//----- nvinfo : EIATTR_KPARAM_INFO
	.align		4
.L_28:
        /*00ac*/ 	.byte	0x04, 0x17
        /*00ae*/ 	.short	(.L_30 - .L_29)
.L_29:
        /*00b0*/ 	.word	0x00000000
        /*00b4*/ 	.short	0x0010
        /*00b6*/ 	.short	0x0054
        /*00b8*/ 	.byte	0x00, 0xf0, 0x11, 0x00


	//----- nvinfo : EIATTR_KPARAM_INFO
	.align		4
.L_30:
        /*00bc*/ 	.byte	0x04, 0x17
        /*00be*/ 	.short	(.L_32 - .L_31)
.L_31:
        /*00c0*/ 	.word	0x00000000
        /*00c4*/ 	.short	0x000f
        /*00c6*/ 	.short	0x0050
        /*00c8*/ 	.byte	0x00, 0xf0, 0x11, 0x00


	//----- nvinfo : EIATTR_KPARAM_INFO
	.align		4
.L_32:
        /*00cc*/ 	.byte	0x04, 0x17
        /*00ce*/ 	.short	(.L_34 - .L_33)
.L_33:
        /*00d0*/ 	.word	0x00000000
        /*00d4*/ 	.short	0x000e
        /*00d6*/ 	.short	0x004c
        /*00d8*/ 	.byte	0x00, 0xf0, 0x11, 0x00


	//----- nvinfo : EIATTR_KPARAM_INFO
	.align		4
.L_34:
        /*00dc*/ 	.byte	0x04, 0x17
        /*00de*/ 	.short	(.L_36 - .L_35)
.L_35:
        /*00e0*/ 	.word	0x00000000
        /*00e4*/ 	.short	0x000d
        /*00e6*/ 	.short	0x0048
        /*00e8*/ 	.byte	0x00, 0xf0, 0x11, 0x00


	//----- nvinfo : EIATTR_KPARAM_INFO
	.align		4
.L_36:
        /*00ec*/ 	.byte	0x04, 0x17
        /*00ee*/ 	.short	(.L_38 - .L_37)
.L_37:
        /*00f0*/ 	.word	0x00000000
        /*00f4*/ 	.short	0x000c
        /*00f6*/ 	.short	0x0044
        /*00f8*/ 	.byte	0x00, 0xf0, 0x11, 0x00


	//----- nvinfo : EIATTR_KPARAM_INFO
	.align		4
.L_38:
        /*00fc*/ 	.byte	0x04, 0x17
        /*00fe*/ 	.short	(.L_40 - .L_39)
.L_39:
        /*0100*/ 	.word	0x00000000
        /*0104*/ 	.short	0x000b
        /*0106*/ 	.short	0x0040
        /*0108*/ 	.byte	0x00, 0xf0, 0x11, 0x00


	//----- nvinfo : EIATTR_KPARAM_INFO
	.align		4
.L_40:
        /*010c*/ 	.byte	0x04, 0x17
        /*010e*/ 	.short	(.L_42 - .L_41)
.L_41:
        /*0110*/ 	.word	0x00000000
        /*0114*/ 	.short	0x000a
        /*0116*/ 	.short	0x003c
        /*0118*/ 	.byte	0x00, 0xf0, 0x11, 0x00


	//----- nvinfo : EIATTR_KPARAM_INFO
	.align		4
.L_42:
        /*011c*/ 	.byte	0x04, 0x17
        /*011e*/ 	.short	(.L_44 - .L_43)
.L_43:
        /*0120*/ 	.word	0x00000000
        /*0124*/ 	.short	0x0009
        /*0126*/ 	.short	0x0038
        /*0128*/ 	.byte	0x00, 0xf0, 0x11, 0x00


	//----- nvinfo : EIATTR_KPARAM_INFO
	.align		4
.L_44:
        /*012c*/ 	.byte	0x04, 0x17
        /*012e*/ 	.short	(.L_46 - .L_45)
.L_45:
        /*0130*/ 	.word	0x00000000
        /*0134*/ 	.short	0x0008
        /*0136*/ 	.short	0x0034
        /*0138*/ 	.byte	0x00, 0xf0, 0x11, 0x00


	//----- nvinfo : EIATTR_KPARAM_INFO
	.align		4
.L_46:
        /*013c*/ 	.byte	0x04, 0x17
        /*013e*/ 	.short	(.L_48 - .L_47)
.L_47:
        /*0140*/ 	.word	0x00000000
        /*0144*/ 	.short	0x0007
        /*0146*/ 	.short	0x0030
        /*0148*/ 	.byte	0x00, 0xf0, 0x11, 0x00


	//----- nvinfo : EIATTR_KPARAM_INFO
	.align		4
.L_48:
        /*014c*/ 	.byte	0x04, 0x17
        /*014e*/ 	.short	(.L_50 - .L_49)
.L_49:
        /*0150*/ 	.word	0x00000000
        /*0154*/ 	.short	0x0006
        /*0156*/ 	.short	0x002c
        /*0158*/ 	.byte	0x00, 0xf0, 0x11, 0x00


	//----- nvinfo : EIATTR_KPARAM_INFO
	.align		4
.L_50:
        /*015c*/ 	.byte	0x04, 0x17
        /*015e*/ 	.short	(.L_52 - .L_51)
.L_51:
        /*0160*/ 	.word	0x00000000
        /*0164*/ 	.short	0x0005
        /*0166*/ 	.short	0x0028
        /*0168*/ 	.byte	0x00, 0xf0, 0x11, 0x00


	//----- nvinfo : EIATTR_KPARAM_INFO
	.align		4
.L_52:
        /*016c*/ 	.byte	0x04, 0x17
        /*016e*/ 	.short	(.L_54 - .L_53)
.L_53:
        /*0170*/ 	.word	0x00000000
        /*0174*/ 	.short	0x0004
        /*0176*/ 	.short	0x0020
        /*0178*/ 	.byte	0x00, 0xf4, 0x21, 0x00


	//----- nvinfo : EIATTR_KPARAM_INFO
	.align		4
.L_54:
        /*017c*/ 	.byte	0x04, 0x17
        /*017e*/ 	.short	(.L_56 - .L_55)
.L_55:
        /*0180*/ 	.word	0x00000000
        /*0184*/ 	.short	0x0003
        /*0186*/ 	.short	0x0018
        /*0188*/ 	.byte	0x00, 0xf4, 0x21, 0x00


	//----- nvinfo : EIATTR_KPARAM_INFO
	.align		4
.L_56:
        /*018c*/ 	.byte	0x04, 0x17
        /*018e*/ 	.short	(.L_58 - .L_57)
.L_57:
        /*0190*/ 	.word	0x00000000
        /*0194*/ 	.short	0x0002
        /*0196*/ 	.short	0x0010
        /*0198*/ 	.byte	0x00, 0xf4, 0x21, 0x00


	//----- nvinfo : EIATTR_KPARAM_INFO
	.align		4
.L_58:
        /*019c*/ 	.byte	0x04, 0x17
        /*019e*/ 	.short	(.L_60 - .L_59)
.L_59:
        /*01a0*/ 	.word	0x00000000
        /*01a4*/ 	.short	0x0001
        /*01a6*/ 	.short	0x0008
        /*01a8*/ 	.byte	0x00, 0xf4, 0x21, 0x00


	//----- nvinfo : EIATTR_KPARAM_INFO
	.align		4
.L_60:
        /*01ac*/ 	.byte	0x04, 0x17
        /*01ae*/ 	.short	(.L_62 - .L_61)
.L_61:
        /*01b0*/ 	.word	0x00000000
        /*01b4*/ 	.short	0x0000
        /*01b6*/ 	.short	0x0000
        /*01b8*/ 	.byte	0x00, 0xf4, 0x21, 0x00


	//----- nvinfo : EIATTR_MAXREG_COUNT
	.align		4
.L_62:
        /*01bc*/ 	.byte	0x03, 0x1b
        /*01be*/ 	.short	0x00ff


	//----- nvinfo : EIATTR_NUM_BARRIERS
	.align		4
        /*01c0*/ 	.byte	0x02, 0x4c
        /*01c2*/ 	.byte	0x01
	.zero		1


	//----- nvinfo : EIATTR_MERCURY_ISA_VERSION
	.align		4
        /*01c4*/ 	.byte	0x03, 0x5f
        /*01c6*/ 	.short	0x0000


	//----- nvinfo : EIATTR_COOP_GROUP_MASK_REGIDS
	.align		4
        /*01c8*/ 	.byte	0x04, 0x29
        /*01ca*/ 	.short	(.L_64 - .L_63)


	//   ....[0]....
.L_63:
        /*01cc*/ 	.word	0xffffffff


	//   ....[1]....
        /*01d0*/ 	.word	0xffffffff


	//   ....[2]....
        /*01d4*/ 	.word	0xffffffff


	//   ....[3]....
        /*01d8*/ 	.word	0xffffffff


	//   ....[4]....
        /*01dc*/ 	.word	0xffffffff


	//   ....[5]....
        /*01e0*/ 	.word	0xffffffff


	//   ....[6]....
        /*01e4*/ 	.word	0xffffffff


	//   ....[7]....
        /*01e8*/ 	.word	0xffffffff


	//----- nvinfo : EIATTR_COOP_GROUP_INSTR_OFFSETS
	.align		4
.L_64:
        /*01ec*/ 	.byte	0x04, 0x28
        /*01ee*/ 	.short	(.L_66 - .L_65)


	//   ....[0]....
.L_65:
        /*01f0*/ 	.word	0x00000ae0


	//   ....[1]....
        /*01f4*/ 	.word	0x00000b70


	//   ....[2]....
        /*01f8*/ 	.word	0x00000bb0


	//   ....[3]....
        /*01fc*/ 	.word	0x00000c40


	//   ....[4]....
        /*0200*/ 	.word	0x00000e70


	//   ....[5]....
        /*0204*/ 	.word	0x00000ea0


	//   ....[6]....
        /*0208*/ 	.word	0x00000eb0


	//   ....[7]....
        /*020c*/ 	.word	0x00000ef0


	//----- nvinfo : EIATTR_EXIT_INSTR_OFFSETS
	.align		4
.L_66:
        /*0210*/ 	.byte	0x04, 0x1c
        /*0212*/ 	.short	(.L_68 - .L_67)


	//   ....[0]....
.L_67:
        /*0214*/ 	.word	0x00001b80


	//   ....[1]....
        /*0218*/ 	.word	0x00001c20


	//----- nvinfo : EIATTR_REQNTID
	.align		4
.L_68:
        /*021c*/ 	.byte	0x04, 0x10
        /*021e*/ 	.short	(.L_70 - .L_69)
.L_69:
        /*0220*/ 	.word	0x00000080
        /*0224*/ 	.word	0x00000001
        /*0228*/ 	.word	0x00000001
.L_70:


//--------------------- .nv.callgraph             --------------------------
	.section	.nv.callgraph,"",@"SHT_CUDA_CALLGRAPH"
	.align	4
	.sectionentsize	8
	.align		4
        /*0000*/ 	.word	0x00000000
	.align		4
        /*0004*/ 	.word	0xffffffff
	.align		4
        /*0008*/ 	.word	0x00000000
	.align		4
        /*000c*/ 	.word	0xfffffffe
	.align		4
        /*0010*/ 	.word	0x00000000
	.align		4
        /*0014*/ 	.word	0xfffffffd
	.align		4
        /*0018*/ 	.word	0x00000000
	.align		4
        /*001c*/ 	.word	0xfffffffc


//--------------------- .nv.rel.action            --------------------------
	.section	.nv.rel.action,"",@"SHT_CUDA_RELOCINFO"
	.align	8
	.sectionentsize	8
        /*0000*/ 	.byte	0x73, 0x00, 0x00, 0x00, 0x00, 0x00, 0x00, 0x00, 0x00, 0x00, 0x00, 0x11, 0x25, 0x00, 0x05, 0x36


//--------------------- .nv.constant4             --------------------------
	.section	.nv.constant4,"a",@progbits
	.align	8
	.align		8
.nv.constant4:
        /*0000*/ 	.dword	_$_str


//--------------------- .nv.constant0.attn_fwd    --------------------------
	.section	.nv.constant0.attn_fwd,"a",@progbits
	.sectionflags	@""
	.align	4
.nv.constant0.attn_fwd:
	.zero		488


//--------------------- .text.attn_fwd            --------------------------
	.section	.text.attn_fwd,"ax",@progbits
	.sectioninfo	@"SHI_REGISTERS=48"
	.align	128
        .global         attn_fwd
        .type           attn_fwd,@function
        .size           attn_fwd,(.L_x_3 - attn_fwd)
        .other          attn_fwd,@"STO_CUDA_ENTRY STV_DEFAULT"
attn_fwd:
.text.attn_fwd:
[----:B------:R-:W-:Y:S02]  /*0000*/  IMAD.MOV.U32 R1, RZ, RZ, c[0x0][0x28] ;  /* 0x00000a00ff017624 */ /* 0x000fe400078e00ff */
[----:B------:R-:W0:Y:S01]  /*0010*/  S2R R2, SR_CTAID.X ;  /* 0x0000000000027919 */ /* 0x000e220000002500 */
[----:B------:R-:W-:Y:S01]  /*0020*/  MOV R8, c[0x0][0x198] ;  /* 0x0000660000087a02 */ /* 0x000fe20000000f00 */
[----:B------:R-:W-:Y:S02]  /*0030*/  ULDC.64 UR6, c[0x0][0x118] ;  /* 0x0000460000067ab9 */ /* 0x000fe40000000a00 */
[----:B------:R-:W1:Y:S04]  /*0040*/  S2R R43, SR_TID.X ;  /* 0x00000000002b7919 */ /* 0x000e680000002100 */
[----:B------:R-:W2:Y:S01]  /*0050*/  S2R R21, SR_CTAID.Y ;  /* 0x0000000000157919 */ /* 0x000ea20000002600 */
[----:B0-----:R-:W-:Y:S01]  /*0060*/  IMAD.SHL.U32 R2, R2, 0x20, RZ ;  /* 0x0000002002027824 */ /* 0x001fe200078e00ff */
[----:B-1----:R-:W-:-:S04]  /*0070*/  SHF.R.U32.HI R0, RZ, 0x5, R43 ;  /* 0x00000005ff007819 */ /* 0x002fc8000001162b */
[----:B------:R-:W-:Y:S02]  /*0080*/  LOP3.LUT R39, R2, 0x1f, R43, 0xf8, !PT ;  /* 0x0000001f02277812 */ /* 0x000fe400078ef82b */
[----:B------:R-:W-:Y:S01]  /*0090*/  SGXT.U32 R3, R0, 0x2 ;  /* 0x000000020003781a */ /* 0x000fe20000000000 */
[----:B--2---:R-:W-:Y:S02]  /*00a0*/  IMAD R0, R21, c[0x0][0x190], RZ ;  /* 0x0000640015007a24 */ /* 0x004fe400078e02ff */
[----:B------:R-:W-:Y:S02]  /*00b0*/  IMAD R4, R39, c[0x0][0x194], RZ ;  /* 0x0000650027047a24 */ /* 0x000fe400078e02ff */
[----:B------:R-:W-:Y:S02]  /*00c0*/  IMAD R7, R3, c[0x0][0x198], RZ ;  /* 0x0000660003077a24 */ /* 0x000fe400078e02ff */
[----:B------:R-:W-:Y:S02]  /*00d0*/  IMAD.SHL.U32 R3, R0, 0x2, RZ ;  /* 0x0000000200037824 */ /* 0x000fe400078e00ff */
[----:B------:R-:W-:Y:S01]  /*00e0*/  IMAD.SHL.U32 R6, R4, 0x2, RZ ;  /* 0x0000000204067824 */ /* 0x000fe200078e00ff */
[----:B------:R-:W-:Y:S01]  /*00f0*/  LEA R9, R8, R7, 0x2 ;  /* 0x0000000708097211 */ /* 0x000fe200078e10ff */
[----:B------:R-:W-:-:S03]  /*0100*/  IMAD.HI R0, R0, 0x2, RZ ;  /* 0x0000000200007827 */ /* 0x000fc600078e02ff */
[----:B------:R-:W-:Y:S01]  /*0110*/  IADD3 R10, P0, P1, R6, c[0x0][0x160], R3 ;  /* 0x00005800060a7a10 */ /* 0x000fe2000791e003 */
[----:B------:R-:W-:-:S04]  /*0120*/  IMAD.HI R5, R4, 0x2, RZ ;  /* 0x0000000204057827 */ /* 0x000fc800078e02ff */
[C---:B------:R-:W-:Y:S01]  /*0130*/  IMAD R3, R8.reuse, 0x4, R9 ;  /* 0x0000000408037824 */ /* 0x040fe200078e0209 */
[----:B------:R-:W-:Y:S02]  /*0140*/  IADD3.X R12, R5, c[0x0][0x164], R0, P0, P1 ;  /* 0x00005900050c7a10 */ /* 0x000fe400007e2400 */
[-C--:B------:R-:W-:Y:S01]  /*0150*/  LEA R4, P0, R7, R10.reuse, 0x1 ;  /* 0x0000000a07047211 */ /* 0x080fe200078008ff */
[----:B------:R-:W-:Y:S01]  /*0160*/  IMAD R0, R8, 0x4, R3 ;  /* 0x0000000408007824 */ /* 0x000fe200078e0203 */
[-C--:B------:R-:W-:Y:S02]  /*0170*/  LEA R6, P1, R9, R10.reuse, 0x1 ;  /* 0x0000000a09067211 */ /* 0x080fe400078208ff */
[----:B------:R-:W-:Y:S02]  /*0180*/  LEA R8, P2, R3, R10, 0x1 ;  /* 0x0000000a03087211 */ /* 0x000fe400078408ff */
[-C--:B------:R-:W-:Y:S02]  /*0190*/  LEA.HI.X.SX32 R5, R7, R12.reuse, 0x1, P0 ;  /* 0x0000000c07057211 */ /* 0x080fe400000f0eff */
[----:B------:R-:W-:-:S02]  /*01a0*/  LEA.HI.X.SX32 R7, R9, R12, 0x1, P1 ;  /* 0x0000000c09077211 */ /* 0x000fc400008f0eff */
[----:B------:R-:W-:Y:S02]  /*01b0*/  LEA.HI.X.SX32 R9, R3, R12, 0x1, P2 ;  /* 0x0000000c03097211 */ /* 0x000fe400010f0eff */
[----:B------:R0:W2:Y:S01]  /*01c0*/  LDG.E.U16 R5, [R4.64] ;  /* 0x0000000604057981 */ /* 0x0000a2000c1e1500 */
[----:B------:R-:W-:-:S03]  /*01d0*/  LEA R10, P3, R0, R10, 0x1 ;  /* 0x0000000a000a7211 */ /* 0x000fc600078608ff */
[----:B------:R-:W3:Y:S01]  /*01e0*/  LDG.E.U16 R9, [R8.64] ;  /* 0x0000000608097981 */ /* 0x000ee2000c1e1500 */
[----:B------:R-:W-:-:S03]  /*01f0*/  LEA.HI.X.SX32 R11, R0, R12, 0x1, P3 ;  /* 0x0000000c000b7211 */ /* 0x000fc600018f0eff */
[----:B------:R-:W4:Y:S04]  /*0200*/  LDG.E.U16 R6, [R6.64] ;  /* 0x0000000606067981 */ /* 0x000f28000c1e1500 */
[----:B------:R-:W5:Y:S01]  /*0210*/  LDG.E.U16 R10, [R10.64] ;  /* 0x000000060a0a7981 */ /* 0x000f62000c1e1500 */
[----:B------:R-:W-:-:S04]  /*0220*/  SHF.R.S32.HI R0, RZ, 0x6, R43 ;  /* 0x00000006ff007819 */ /* 0x000fc8000001142b */
[----:B------:R-:W-:Y:S02]  /*0230*/  SGXT R0, R0, 0x1 ;  /* 0x000000010000781a */ /* 0x000fe40000000200 */
[----:B------:R-:W-:Y:S02]  /*0240*/  SHF.L.U32 R16, R43, 0x1, RZ ;  /* 0x000000012b107819 */ /* 0x000fe400000006ff */
[----:B------:R-:W-:-:S04]  /*0250*/  LOP3.LUT R0, R0, 0x90, RZ, 0xc0, !PT ;  /* 0x0000009000007812 */ /* 0x000fc800078ec0ff */
[----:B------:R-:W-:-:S04]  /*0260*/  LOP3.LUT R0, R0, 0x7e, R16, 0x78, !PT ;  /* 0x0000007e00007812 */ /* 0x000fc800078e7810 */
[----:B------:R-:W-:Y:S02]  /*0270*/  LOP3.LUT R17, R0, 0x20, RZ, 0x3c, !PT ;  /* 0x0000002000117812 */ /* 0x000fe400078e3cff */
[----:B------:R-:W-:-:S04]  /*0280*/  IADD3 R44, R2, 0x20, RZ ;  /* 0x00000020022c7810 */ /* 0x000fc80007ffe0ff */
[----:B------:R-:W-:Y:S01]  /*0290*/  ISETP.GE.AND P0, PT, R44, 0x1, PT ;  /* 0x000000012c00780c */ /* 0x000fe20003f06270 */
[----:B------:R-:W-:Y:S01]  /*02a0*/  IMAD.MOV.U32 R25, RZ, RZ, -0x800000 ;  /* 0xff800000ff197424 */ /* 0x000fe200078e00ff */
[----:B0-----:R-:W-:Y:S01]  /*02b0*/  MOV R4, 0x3f800000 ;  /* 0x3f80000000047802 */ /* 0x001fe20000000f00 */
[----:B------:R-:W-:Y:S01]  /*02c0*/  IMAD.MOV.U32 R3, RZ, RZ, 0x3f800000 ;  /* 0x3f800000ff037424 */ /* 0x000fe200078e00ff */
[----:B------:R-:W-:Y:S01]  /*02d0*/  CS2R R12, SRZ ;  /* 0x00000000000c7805 */ /* 0x000fe2000001ff00 */
[----:B------:R-:W-:Y:S01]  /*02e0*/  IMAD.MOV.U32 R27, RZ, RZ, -0x800000 ;  /* 0xff800000ff1b7424 */ /* 0x000fe200078e00ff */
[----:B------:R-:W-:Y:S01]  /*02f0*/  CS2R R14, SRZ ;  /* 0x00000000000e7805 */ /* 0x000fe2000001ff00 */
[C---:B------:R-:W-:Y:S01]  /*0300*/  LOP3.LUT R22, R43.reuse, 0x20, RZ, 0xc0, !PT ;  /* 0x000000202b167812 */ /* 0x040fe200078ec0ff */
[C---:B------:R-:W-:Y:S01]  /*0310*/  IMAD.SHL.U32 R20, R43.reuse, 0x40, RZ ;  /* 0x000000402b147824 */ /* 0x040fe200078e00ff */
[C---:B------:R-:W-:Y:S02]  /*0320*/  SHF.L.U32 R19, R43.reuse, 0x3, RZ ;  /* 0x000000032b137819 */ /* 0x040fe400000006ff */
[----:B------:R-:W-:Y:S01]  /*0330*/  LOP3.LUT R18, R43, 0x10, RZ, 0xc0, !PT ;  /* 0x000000102b127812 */ /* 0x000fe200078ec0ff */
[----:B--2---:R-:W-:Y:S04]  /*0340*/  STS.U16 [R0], R5 ;  /* 0x0000000500007388 */ /* 0x004fe80000000400 */
[----:B---3--:R0:W-:Y:S04]  /*0350*/  STS.U16 [R0+0x200], R9 ;  /* 0x0002000900007388 */ /* 0x0081e80000000400 */
[----:B----4-:R-:W-:Y:S04]  /*0360*/  STS.U16 [R17+0x100], R6 ;  /* 0x0001000611007388 */ /* 0x010fe80000000400 */
[----:B-----5:R1:W-:Y:S01]  /*0370*/  STS.U16 [R17+0x300], R10 ;  /* 0x0003000a11007388 */ /* 0x0203e20000000400 */
[----:B0-----:R-:W-:Y:S01]  /*0380*/  CS2R R8, SRZ ;  /* 0x0000000000087805 */ /* 0x001fe2000001ff00 */
[----:B-1----:R-:W-:Y:S01]  /*0390*/  CS2R R10, SRZ ;  /* 0x00000000000a7805 */ /* 0x002fe2000001ff00 */
[----:B------:R-:W-:Y:S05]  /*03a0*/  @!P0 BRA `(.L_x_0) ;  /* 0x00000cf000008947 */ /* 0x000fea0003800000 */
[----:B------:R-:W-:Y:S01]  /*03b0*/  LOP3.LUT R5, R43, 0xf, RZ, 0xc0, !PT ;  /* 0x0000000f2b057812 */ /* 0x000fe200078ec0ff */
[C---:B------:R-:W-:Y:S01]  /*03c0*/  IMAD R3, R21.reuse, c[0x0][0x1a0], RZ ;  /* 0x0000680015037a24 */ /* 0x040fe200078e02ff */
[--C-:B------:R-:W-:Y:S01]  /*03d0*/  SHF.R.U32.HI R8, RZ, 0x2, R43.reuse ;  /* 0x00000002ff087819 */ /* 0x100fe2000001162b */
[----:B------:R-:W-:Y:S01]  /*03e0*/  IMAD R4, R21, c[0x0][0x1b0], RZ ;  /* 0x00006c0015047a24 */ /* 0x000fe200078e02ff */
[----:B------:R-:W-:Y:S01]  /*03f0*/  SHF.R.U32.HI R11, RZ, 0x1, R22 ;  /* 0x00000001ff0b7819 */ /* 0x000fe20000011616 */
[C---:B------:R-:W-:Y:S01]  /*0400*/  IMAD R6, R5.reuse, c[0x0][0x1a8], RZ ;  /* 0x00006a0005067a24 */ /* 0x040fe200078e02ff */
[----:B------:R-:W-:Y:S01]  /*0410*/  SGXT.U32 R8, R8, 0x3 ;  /* 0x000000030808781a */ /* 0x000fe20000000000 */
[----:B------:R-:W-:Y:S01]  /*0420*/  IMAD R7, R5, c[0x0][0x1b4], RZ ;  /* 0x00006d0005077a24 */ /* 0x000fe200078e02ff */
[----:B------:R-:W-:Y:S01]  /*0430*/  LOP3.LUT R10, R16, 0x10, RZ, 0xc0, !PT ;  /* 0x00000010100a7812 */ /* 0x000fe200078ec0ff */
[C---:B------:R-:W-:Y:S01]  /*0440*/  IMAD.SHL.U32 R32, R3.reuse, 0x2, RZ ;  /* 0x0000000203207824 */ /* 0x040fe200078e00ff */
[----:B------:R-:W-:Y:S01]  /*0450*/  LOP3.LUT R9, R20, 0x1c0, RZ, 0xc0, !PT ;  /* 0x000001c014097812 */ /* 0x000fe200078ec0ff */
[----:B------:R-:W-:Y:S01]  /*0460*/  IMAD.SHL.U32 R5, R6, 0x2, RZ ;  /* 0x0000000206057824 */ /* 0x000fe200078e00ff */
[--C-:B------:R-:W-:Y:S01]  /*0470*/  LOP3.LUT R10, R10, 0x20, R43.reuse, 0xf8, !PT ;  /* 0x000000200a0a7812 */ /* 0x100fe200078ef82b */
[----:B------:R-:W-:Y:S01]  /*0480*/  IMAD.HI R3, R3, 0x2, RZ ;  /* 0x0000000203037827 */ /* 0x000fe200078e02ff */
[----:B------:R-:W-:Y:S01]  /*0490*/  SHF.L.U32 R28, R4, 0x1, RZ ;  /* 0x00000001041c7819 */ /* 0x000fe200000006ff */
[----:B------:R-:W-:Y:S01]  /*04a0*/  CS2R R14, SRZ ;  /* 0x00000000000e7805 */ /* 0x000fe2000001ff00 */
[----:B------:R-:W-:Y:S01]  /*04b0*/  IADD3 R32, P0, P1, R5, c[0x0][0x168], R32 ;  /* 0x00005a0005207a10 */ /* 0x000fe2000791e020 */
[----:B------:R-:W-:Y:S01]  /*04c0*/  IMAD.HI R6, R6, 0x2, RZ ;  /* 0x0000000206067827 */ /* 0x000fe200078e02ff */
[----:B------:R-:W-:Y:S01]  /*04d0*/  LOP3.LUT R5, R2, R11, R8, 0xfe, !PT ;  /* 0x0000000b02057212 */ /* 0x000fe200078efe08 */
[----:B------:R-:W-:Y:S01]  /*04e0*/  UMOV UR4, URZ ;  /* 0x0000003f00047c82 */ /* 0x000fe20008000000 */
[----:B------:R-:W-:Y:S01]  /*04f0*/  SHF.R.U32.HI R2, RZ, 0x4, R43 ;  /* 0x00000004ff027819 */ /* 0x000fe2000001162b */
[----:B------:R-:W-:Y:S01]  /*0500*/  IMAD R13, R18, 0x20, R9 ;  /* 0x00000020120d7824 */ /* 0x000fe200078e0209 */
[----:B------:R-:W-:Y:S01]  /*0510*/  IADD3.X R8, R6, c[0x0][0x16c], R3, P0, P1 ;  /* 0x00005b0006087a10 */ /* 0x000fe200007e2403 */
[----:B------:R-:W-:Y:S01]  /*0520*/  IMAD.SHL.U32 R9, R7, 0x2, RZ ;  /* 0x0000000207097824 */ /* 0x000fe200078e00ff */
[----:B------:R-:W-:Y:S01]  /*0530*/  SHF.R.S32.HI R3, RZ, 0x2, R43 ;  /* 0x00000002ff037819 */ /* 0x000fe2000001142b */
[----:B------:R-:W-:Y:S01]  /*0540*/  IMAD.HI R4, R4, 0x2, RZ ;  /* 0x0000000204047827 */ /* 0x000fe200078e02ff */
[----:B------:R-:W-:Y:S01]  /*0550*/  LOP3.LUT R10, R10, 0x30, R19, 0x78, !PT ;  /* 0x000000300a0a7812 */ /* 0x000fe200078e7813 */
[----:B------:R-:W-:Y:S01]  /*0560*/  UMOV UR5, URZ ;  /* 0x0000003f00057c82 */ /* 0x000fe20008000000 */
[----:B------:R-:W-:Y:S01]  /*0570*/  SGXT R3, R3, 0x1 ;  /* 0x000000010303781a */ /* 0x000fe20000000200 */
[----:B------:R-:W-:Y:S01]  /*0580*/  IMAD.HI R7, R7, 0x2, RZ ;  /* 0x0000000207077827 */ /* 0x000fe200078e02ff */
[----:B------:R-:W-:-:S02]  /*0590*/  LOP3.LUT R45, R43, 0x3, RZ, 0xc0, !PT ;  /* 0x000000032b2d7812 */ /* 0x000fc400078ec0ff */
[----:B------:R-:W-:Y:S01]  /*05a0*/  SGXT.U32 R2, R2, 0x3 ;  /* 0x000000030202781a */ /* 0x000fe20000000000 */
[----:B------:R-:W-:Y:S01]  /*05b0*/  IMAD.MOV.U32 R37, RZ, RZ, -0x800000 ;  /* 0xff800000ff257424 */ /* 0x000fe200078e00ff */
[----:B------:R-:W-:Y:S01]  /*05c0*/  LOP3.LUT R6, R3, 0x90, RZ, 0xc0, !PT ;  /* 0x0000009003067812 */ /* 0x000fe200078ec0ff */
[----:B------:R-:W-:Y:S01]  /*05d0*/  IMAD R11, R45, 0x2, R18 ;  /* 0x000000022d0b7824 */ /* 0x000fe200078e0212 */
[----:B------:R-:W-:Y:S01]  /*05e0*/  IADD3 R28, P2, P3, R9, c[0x0][0x170], R28 ;  /* 0x00005c00091c7a10 */ /* 0x000fe20007b5e01c */
[----:B------:R-:W-:Y:S01]  /*05f0*/  IMAD R3, R2, c[0x0][0x1a4], RZ ;  /* 0x0000690002037a24 */ /* 0x000fe200078e02ff */
[----:B------:R-:W-:Y:S01]  /*0600*/  IADD3 R38, R10, R13, RZ ;  /* 0x0000000d0a267210 */ /* 0x000fe20007ffe0ff */
[----:B------:R-:W-:Y:S01]  /*0610*/  IMAD.MOV.U32 R10, RZ, RZ, c[0x0][0x1a4] ;  /* 0x00006900ff0a7624 */ /* 0x000fe200078e00ff */
[----:B------:R-:W-:Y:S01]  /*0620*/  LOP3.LUT R6, R6, 0x10, R16, 0x78, !PT ;  /* 0x0000001006067812 */ /* 0x000fe200078e7810 */
[----:B------:R-:W-:Y:S01]  /*0630*/  IMAD R9, R2, c[0x0][0x1b8], RZ ;  /* 0x00006e0002097a24 */ /* 0x000fe200078e02ff */
[----:B------:R-:W-:Y:S01]  /*0640*/  MOV R2, c[0x0][0x1b8] ;  /* 0x00006e0000027a02 */ /* 0x000fe20000000f00 */
[----:B------:R-:W-:Y:S01]  /*0650*/  CS2R R12, SRZ ;  /* 0x00000000000c7805 */ /* 0x000fe2000001ff00 */
[----:B------:R-:W-:Y:S01]  /*0660*/  IADD3.X R4, R7, c[0x0][0x174], R4, P2, P3 ;  /* 0x00005d0007047a10 */ /* 0x000fe200017e6404 */
[----:B------:R-:W-:Y:S01]  /*0670*/  IMAD R7, R10, 0x8, R3 ;  /* 0x000000080a077824 */ /* 0x000fe200078e0203 */
[----:B------:R-:W-:Y:S01]  /*0680*/  LEA R34, P0, R3, R32, 0x1 ;  /* 0x0000002003227211 */ /* 0x000fe200078008ff */
[----:B------:R-:W-:Y:S01]  /*0690*/  IMAD.U32 R36, R11, 0x10, R6 ;  /* 0x000000100b247824 */ /* 0x000fe200078e0006 */
[----:B------:R-:W-:Y:S01]  /*06a0*/  LEA R11, R2, R9, 0x3 ;  /* 0x00000009020b7211 */ /* 0x000fe200078e18ff */
[----:B------:R-:W-:Y:S01]  /*06b0*/  IMAD.MOV.U32 R2, RZ, RZ, RZ ;  /* 0x000000ffff027224 */ /* 0x000fe200078e00ff */
[----:B------:R-:W-:-:S02]  /*06c0*/  LEA R30, P2, R9, R28, 0x1 ;  /* 0x0000001c091e7211 */ /* 0x000fc400078408ff */
[----:B------:R-:W-:Y:S02]  /*06d0*/  LEA R32, P1, R7, R32, 0x1 ;  /* 0x0000002007207211 */ /* 0x000fe400078208ff */
[----:B------:R-:W-:Y:S02]  /*06e0*/  LEA R28, P3, R11, R28, 0x1 ;  /* 0x0000001c0b1c7211 */ /* 0x000fe400078608ff */
[-C--:B------:R-:W-:Y:S01]  /*06f0*/  LEA.HI.X.SX32 R35, R3, R8.reuse, 0x1, P0 ;  /* 0x0000000803237211 */ /* 0x080fe200000f0eff */
[----:B------:R-:W-:Y:S01]  /*0700*/  IMAD.MOV.U32 R3, RZ, RZ, 0x3f800000 ;  /* 0x3f800000ff037424 */ /* 0x000fe200078e00ff */
[----:B------:R-:W-:Y:S01]  /*0710*/  LEA.HI.X.SX32 R33, R7, R8, 0x1, P1 ;  /* 0x0000000807217211 */ /* 0x000fe200008f0eff */
[----:B------:R-:W-:Y:S01]  /*0720*/  IMAD.MOV.U32 R7, RZ, RZ, -0x800000 ;  /* 0xff800000ff077424 */ /* 0x000fe200078e00ff */
[-C--:B------:R-:W-:Y:S02]  /*0730*/  LEA.HI.X.SX32 R31, R9, R4.reuse, 0x1, P2 ;  /* 0x00000004091f7211 */ /* 0x080fe400010f0eff */
[----:B------:R-:W-:Y:S01]  /*0740*/  LEA.HI.X.SX32 R29, R11, R4, 0x1, P3 ;  /* 0x000000040b1d7211 */ /* 0x000fe200018f0eff */
[----:B------:R-:W-:Y:S01]  /*0750*/  CS2R R8, SRZ ;  /* 0x0000000000087805 */ /* 0x000fe2000001ff00 */
[----:B------:R-:W-:Y:S01]  /*0760*/  MOV R6, RZ ;  /* 0x000000ff00067202 */ /* 0x000fe20000000f00 */
[----:B------:R-:W-:Y:S01]  /*0770*/  CS2R R10, SRZ ;  /* 0x00000000000a7805 */ /* 0x000fe2000001ff00 */
[----:B------:R-:W-:-:S02]  /*0780*/  MOV R4, 0x3f800000 ;  /* 0x3f80000000047802 */ /* 0x000fc40000000f00 */
[----:B------:R-:W-:Y:S02]  /*0790*/  LOP3.LUT R42, R5, 0x8, RZ, 0xfc, !PT ;  /* 0x00000008052a7812 */ /* 0x000fe400078efcff */
.L_x_1:
[----:B------:R-:W-:-:S04]  /*07a0*/  IMAD.WIDE R16, R6, 0x2, R34 ;  /* 0x0000000206107825 */ /* 0x000fc800078e0222 */
[----:B------:R-:W-:Y:S01]  /*07b0*/  IMAD.WIDE R18, R6, 0x2, R32 ;  /* 0x0000000206127825 */ /* 0x000fe200078e0220 */
[----:B------:R0:W2:Y:S04]  /*07c0*/  LDG.E.U16 R21, [R16.64] ;  /* 0x0000000610157981 */ /* 0x0000a8000c1e1500 */
[----:B------:R-:W3:Y:S01]  /*07d0*/  LDG.E.U16 R23, [R18.64] ;  /* 0x0000000612177981 */ /* 0x000ee2000c1e1500 */
[----:B------:R-:W-:-:S03]  /*07e0*/  IMAD.WIDE R40, R2, 0x2, R30 ;  /* 0x0000000202287825 */ /* 0x000fc600078e021e */
[----:B------:R-:W-:Y:S01]  /*07f0*/  BAR.SYNC.DEFER_BLOCKING 0x0 ;  /* 0x0000000000007b1d */ /* 0x000fe20000010000 */
[----:B0-----:R-:W-:-:S05]  /*0800*/  IMAD.WIDE R16, R2, 0x2, R28 ;  /* 0x0000000202107825 */ /* 0x001fca00078e021c */
[----:B--2---:R-:W-:Y:S04]  /*0810*/  STS.U16 [R0+0x400], R21 ;  /* 0x0004001500007388 */ /* 0x004fe80000000400 */
[----:B---3--:R-:W-:Y:S04]  /*0820*/  STS.U16 [R0+0x500], R23 ;  /* 0x0005001700007388 */ /* 0x008fe80000000400 */
[----:B------:R-:W-:Y:S06]  /*0830*/  BAR.SYNC.DEFER_BLOCKING 0x0 ;  /* 0x0000000000007b1d */ /* 0x000fec0000010000 */
[----:B------:R0:W2:Y:S04]  /*0840*/  LDG.E.U16 R40, [R40.64] ;  /* 0x0000000628287981 */ /* 0x0000a8000c1e1500 */
[----:B------:R-:W-:Y:S04]  /*0850*/  LDSM.16.M88.4 R20, [R36+0x400] ;  /* 0x000400002414783b */ /* 0x000fe80000000200 */
[----:B0-----:R0:W3:Y:S04]  /*0860*/  LDG.E.U16 R41, [R16.64] ;  /* 0x0000000610297981 */ /* 0x0010e8000c1e1500 */
[----:B0-----:R-:W0:Y:S04]  /*0870*/  LDSM.16.MT88.4 R16, [R38] ;  /* 0x000000002610783b */ /* 0x001e280000004200 */
[----:B------:R-:W-:Y:S01]  /*0880*/  BAR.SYNC.DEFER_BLOCKING 0x0 ;  /* 0x0000000000007b1d */ /* 0x000fe20000010000 */
[C---:B0-----:R-:W-:Y:S07]  /*0890*/  HMMA.16816.F32 R24, R16.reuse, R20, RZ ;  /* 0x000000141018723c */ /* 0x041fee00000018ff */
[----:B------:R-:W-:Y:S01]  /*08a0*/  LEA R21, P0, R45, UR4, 0x1 ;  /* 0x000000042d157c11 */ /* 0x000fe2000f8008ff */
[----:B------:R-:W-:Y:S01]  /*08b0*/  HMMA.16816.F32 R16, R16, R22, RZ ;  /* 0x000000161010723c */ /* 0x000fe200000018ff */
[----:B------:R-:W-:-:S02]  /*08c0*/  UIADD3 UR4, UP0, UR4, 0x10, URZ ;  /* 0x0000001004047890 */ /* 0x000fc4000ff1e03f */
[C---:B------:R-:W-:Y:S02]  /*08d0*/  IADD3 R20, P1, R21.reuse, 0x8, RZ ;  /* 0x0000000815147810 */ /* 0x040fe40007f3e0ff */
[CC--:B------:R-:W-:Y:S02]  /*08e0*/  ISETP.GE.U32.AND P4, PT, R21.reuse, R5.reuse, PT ;  /* 0x000000051500720c */ /* 0x0c0fe40003f86070 */
[-C--:B------:R-:W-:Y:S01]  /*08f0*/  ISETP.GT.U32.AND P3, PT, R20, R5.reuse, PT ;  /* 0x000000051400720c */ /* 0x080fe20003f64070 */
[----:B------:R-:W-:Y:S01]  /*0900*/  IMAD.X R20, RZ, RZ, UR5, P0 ;  /* 0x00000005ff147e24 */ /* 0x000fe200080e06ff */
[C---:B------:R-:W-:Y:S01]  /*0910*/  ISETP.GT.U32.AND P0, PT, R21.reuse, R5, PT ;  /* 0x000000051500720c */ /* 0x040fe20003f04070 */
[----:B------:R-:W-:Y:S01]  /*0920*/  UIADD3.X UR5, URZ, UR5, URZ, UP0, !UPT ;  /* 0x000000053f057290 */ /* 0x000fe200087fe43f */
[----:B------:R-:W-:Y:S02]  /*0930*/  ISETP.GT.U32.AND P2, PT, R21, R42, PT ;  /* 0x0000002a1500720c */ /* 0x000fe40003f44070 */
[----:B------:R-:W-:-:S02]  /*0940*/  IADD3.X R22, RZ, R20, RZ, P1, !PT ;  /* 0x00000014ff167210 */ /* 0x000fc40000ffe4ff */
[C---:B------:R-:W-:Y:S01]  /*0950*/  ISETP.GE.U32.AND P1, PT, R21.reuse, R42, PT ;  /* 0x0000002a1500720c */ /* 0x040fe20003f26070 */
[----:B------:R-:W-:Y:S01]  /*0960*/  FMUL R23, R24, c[0x0][0x188] ;  /* 0x0000620018177a20 */ /* 0x000fe20000400000 */
[----:B------:R-:W-:Y:S01]  /*0970*/  IADD3 R21, P5, R21, 0x9, RZ ;  /* 0x0000000915157810 */ /* 0x000fe20007fbe0ff */
[----:B------:R-:W-:Y:S01]  /*0980*/  FMUL R25, R25, c[0x0][0x188] ;  /* 0x0000620019197a20 */ /* 0x000fe20000400000 */
[C---:B------:R-:W-:Y:S01]  /*0990*/  ISETP.GT.U32.AND.EX P0, PT, R20.reuse, RZ, PT, P0 ;  /* 0x000000ff1400720c */ /* 0x040fe20003f04100 */
[----:B------:R-:W-:Y:S01]  /*09a0*/  FMUL R27, R27, c[0x0][0x188] ;  /* 0x000062001b1b7a20 */ /* 0x000fe20000400000 */
[----:B------:R-:W-:Y:S01]  /*09b0*/  ISETP.GE.U32.AND.EX P4, PT, R20, RZ, PT, P4 ;  /* 0x000000ff1400720c */ /* 0x000fe20003f86140 */
[----:B------:R-:W-:Y:S01]  /*09c0*/  IMAD.X R24, RZ, RZ, R20, P5 ;  /* 0x000000ffff187224 */ /* 0x000fe200028e0614 */
[----:B------:R-:W-:Y:S01]  /*09d0*/  ISETP.GT.U32.AND.EX P3, PT, R22, RZ, PT, P3 ;  /* 0x000000ff1600720c */ /* 0x000fe20003f64130 */
[----:B------:R-:W-:Y:S01]  /*09e0*/  FMUL R22, R16, c[0x0][0x188] ;  /* 0x0000620010167a20 */ /* 0x000fe20000400000 */
[----:B------:R-:W-:Y:S01]  /*09f0*/  FSEL R16, R23, -INF , !P0 ;  /* 0xff80000017107808 */ /* 0x000fe20004000000 */
[----:B------:R-:W-:Y:S01]  /*0a00*/  FMUL R17, R17, c[0x0][0x188] ;  /* 0x0000620011117a20 */ /* 0x000fe20000400000 */
[----:B------:R-:W-:Y:S01]  /*0a10*/  ISETP.GT.U32.AND P6, PT, R21, R5, PT ;  /* 0x000000051500720c */ /* 0x000fe20003fc4070 */
[----:B------:R-:W-:Y:S01]  /*0a20*/  FMUL R18, R18, c[0x0][0x188] ;  /* 0x0000620012127a20 */ /* 0x000fe20000400000 */
[----:B------:R-:W-:Y:S01]  /*0a30*/  FSEL R23, R25, -INF , !P4 ;  /* 0xff80000019177808 */ /* 0x000fe20006000000 */
[----:B------:R-:W-:Y:S01]  /*0a40*/  FMUL R19, R19, c[0x0][0x188] ;  /* 0x0000620013137a20 */ /* 0x000fe20000400000 */
[----:B------:R-:W-:-:S02]  /*0a50*/  ISETP.GT.U32.AND.EX P4, PT, R24, RZ, PT, P6 ;  /* 0x000000ff1800720c */ /* 0x000fc40003f84160 */
[----:B------:R-:W-:Y:S02]  /*0a60*/  FSEL R22, R22, -INF , !P3 ;  /* 0xff80000016167808 */ /* 0x000fe40005800000 */
[----:B------:R-:W-:Y:S02]  /*0a70*/  FMNMX R25, R16, R23, !PT ;  /* 0x0000001710197209 */ /* 0x000fe40007800000 */
[----:B------:R-:W-:Y:S02]  /*0a80*/  FSEL R17, R17, -INF , !P4 ;  /* 0xff80000011117808 */ /* 0x000fe40006000000 */
[----:B------:R-:W-:Y:S02]  /*0a90*/  FMNMX R25, R22, R25, !PT ;  /* 0x0000001916197209 */ /* 0x000fe40007800000 */
[----:B------:R-:W-:Y:S02]  /*0aa0*/  ISETP.GT.U32.AND P4, PT, R21, R42, PT ;  /* 0x0000002a1500720c */ /* 0x000fe40003f84070 */
[----:B------:R-:W-:-:S02]  /*0ab0*/  FMNMX R25, R17, R25, !PT ;  /* 0x0000001911197209 */ /* 0x000fc40007800000 */
[C---:B------:R-:W-:Y:S02]  /*0ac0*/  ISETP.GT.U32.AND.EX P2, PT, R20.reuse, RZ, PT, P2 ;  /* 0x000000ff1400720c */ /* 0x040fe40003f44120 */
[----:B------:R-:W-:Y:S01]  /*0ad0*/  ISETP.GE.U32.AND.EX P3, PT, R20, RZ, PT, P1 ;  /* 0x000000ff1400720c */ /* 0x000fe20003f66110 */
[----:B------:R-:W0:Y:S01]  /*0ae0*/  SHFL.BFLY PT, R21, R25, 0x2, 0x1f ;  /* 0x0c401f0019157f89 */ /* 0x000e2200000e0000 */
[----:B------:R-:W-:Y:S01]  /*0af0*/  FMUL R20, R26, c[0x0][0x188] ;  /* 0x000062001a147a20 */ /* 0x000fe20000400000 */
[----:B------:R-:W-:Y:S02]  /*0b00*/  ISETP.GT.U32.AND.EX P1, PT, R24, RZ, PT, P4 ;  /* 0x000000ff1800720c */ /* 0x000fe40003f24140 */
[----:B------:R-:W-:Y:S02]  /*0b10*/  FSEL R24, R18, -INF , !P0 ;  /* 0xff80000012187808 */ /* 0x000fe40004000000 */
[----:B------:R-:W-:Y:S02]  /*0b20*/  FSEL R20, R20, -INF , !P2 ;  /* 0xff80000014147808 */ /* 0x000fe40005000000 */
[----:B------:R-:W-:-:S02]  /*0b30*/  FSEL R19, R19, -INF , !P1 ;  /* 0xff80000013137808 */ /* 0x000fc40004800000 */
[----:B------:R-:W-:Y:S02]  /*0b40*/  ISETP.LE.U32.AND P0, PT, R44, UR4, PT ;  /* 0x000000042c007c0c */ /* 0x000fe4000bf03070 */
[----:B0-----:R-:W-:Y:S02]  /*0b50*/  FMNMX R25, R25, R21, !PT ;  /* 0x0000001519197209 */ /* 0x001fe40007800000 */
[----:B------:R-:W-:-:S03]  /*0b60*/  FSEL R21, R27, -INF , !P3 ;  /* 0xff8000001b157808 */ /* 0x000fc60005800000 */
[----:B------:R-:W0:Y:S01]  /*0b70*/  SHFL.BFLY PT, R27, R25, 0x1, 0x1f ;  /* 0x0c201f00191b7f89 */ /* 0x000e2200000e0000 */
[----:B------:R-:W-:-:S04]  /*0b80*/  FMNMX R18, R20, R21, !PT ;  /* 0x0000001514127209 */ /* 0x000fc80007800000 */
[----:B------:R-:W-:-:S04]  /*0b90*/  FMNMX R18, R24, R18, !PT ;  /* 0x0000001218127209 */ /* 0x000fc80007800000 */
[----:B------:R-:W-:-:S05]  /*0ba0*/  FMNMX R26, R19, R18, !PT ;  /* 0x00000012131a7209 */ /* 0x000fca0007800000 */
[----:B------:R-:W1:Y:S01]  /*0bb0*/  SHFL.BFLY PT, R18, R26, 0x2, 0x1f ;  /* 0x0c401f001a127f89 */ /* 0x000e6200000e0000 */
[----:B0-----:R-:W-:-:S04]  /*0bc0*/  FMNMX R25, R25, R27, !PT ;  /* 0x0000001b19197209 */ /* 0x001fc80007800000 */
[----:B------:R-:W-:-:S05]  /*0bd0*/  FMNMX R25, R25, R37, !PT ;  /* 0x0000002519197209 */ /* 0x000fca0007800000 */
[--C-:B------:R-:W-:Y:S02]  /*0be0*/  FADD R16, R16, -R25.reuse ;  /* 0x8000001910107221 */ /* 0x100fe40000000000 */
[--C-:B------:R-:W-:Y:S02]  /*0bf0*/  FADD R23, R23, -R25.reuse ;  /* 0x8000001917177221 */ /* 0x100fe40000000000 */
[----:B------:R-:W-:Y:S01]  /*0c00*/  FMUL R16, R16, 1.4426950216293334961 ;  /* 0x3fb8aa3b10107820 */ /* 0x000fe20000400000 */
[----:B-1----:R-:W-:Y:S01]  /*0c10*/  FMNMX R26, R26, R18, !PT ;  /* 0x000000121a1a7209 */ /* 0x002fe20007800000 */
[----:B------:R-:W-:Y:S02]  /*0c20*/  FMUL R23, R23, 1.4426950216293334961 ;  /* 0x3fb8aa3b17177820 */ /* 0x000fe40000400000 */
[----:B------:R-:W-:Y:S02]  /*0c30*/  FADD R22, R22, -R25 ;  /* 0x8000001916167221 */ /* 0x000fe40000000000 */
[----:B------:R-:W0:Y:S01]  /*0c40*/  SHFL.BFLY PT, R27, R26, 0x1, 0x1f ;  /* 0x0c201f001a1b7f89 */ /* 0x000e2200000e0000 */
[----:B------:R-:W-:Y:S01]  /*0c50*/  MUFU.EX2 R16, R16 ;  /* 0x0000001000107308 */ /* 0x000fe20000000800 */
[----:B------:R-:W-:-:S02]  /*0c60*/  FMUL R18, R22, 1.4426950216293334961 ;  /* 0x3fb8aa3b16127820 */ /* 0x000fc40000400000 */
[----:B------:R-:W-:Y:S02]  /*0c70*/  FADD R17, R17, -R25 ;  /* 0x8000001911117221 */ /* 0x000fe40000000000 */
[----:B------:R-:W-:Y:S02]  /*0c80*/  FADD R37, -R25, R37 ;  /* 0x0000002519257221 */ /* 0x000fe40000000100 */
[----:B------:R-:W-:Y:S01]  /*0c90*/  FMUL R17, R17, 1.4426950216293334961 ;  /* 0x3fb8aa3b11117820 */ /* 0x000fe20000400000 */
[----:B------:R-:W1:Y:S01]  /*0ca0*/  MUFU.EX2 R23, R23 ;  /* 0x0000001700177308 */ /* 0x000e620000000800 */
[----:B------:R-:W-:-:S07]  /*0cb0*/  FMUL R37, R37, 1.4426950216293334961 ;  /* 0x3fb8aa3b25257820 */ /* 0x000fce0000400000 */
[----:B------:R-:W4:Y:S01]  /*0cc0*/  MUFU.EX2 R18, R18 ;  /* 0x0000001200127308 */ /* 0x000f220000000800 */
[----:B0-----:R-:W-:-:S07]  /*0cd0*/  FMNMX R27, R26, R27, !PT ;  /* 0x0000001b1a1b7209 */ /* 0x001fce0007800000 */
[----:B------:R1:W0:Y:S01]  /*0ce0*/  MUFU.EX2 R22, R17 ;  /* 0x0000001100167308 */ /* 0x0002220000000800 */
[----:B------:R-:W-:-:S05]  /*0cf0*/  FMNMX R27, R27, R7, !PT ;  /* 0x000000071b1b7209 */ /* 0x000fca0007800000 */
[----:B------:R-:W-:Y:S02]  /*0d00*/  FADD R20, R20, -R27 ;  /* 0x8000001b14147221 */ /* 0x000fe40000000000 */
[----:B-1----:R-:W-:Y:S01]  /*0d10*/  FADD R17, R16, R23 ;  /* 0x0000001710117221 */ /* 0x002fe20000000000 */
[----:B------:R-:W-:Y:S01]  /*0d20*/  F2FP.PACK_AB R16, R23, R16 ;  /* 0x000000101710723e */ /* 0x000fe200000000ff */
[----:B------:R-:W-:Y:S02]  /*0d30*/  FADD R21, R21, -R27 ;  /* 0x8000001b15157221 */ /* 0x000fe40000000000 */
[----:B----4-:R-:W-:Y:S02]  /*0d40*/  FADD R26, R18, R17 ;  /* 0x00000011121a7221 */ /* 0x010fe40000000000 */
[----:B------:R-:W-:Y:S01]  /*0d50*/  FMUL R17, R20, 1.4426950216293334961 ;  /* 0x3fb8aa3b14117820 */ /* 0x000fe20000400000 */
[----:B0-----:R-:W-:Y:S01]  /*0d60*/  F2FP.PACK_AB R18, R22, R18 ;  /* 0x000000121612723e */ /* 0x001fe200000000ff */
[----:B------:R-:W-:-:S02]  /*0d70*/  FMUL R21, R21, 1.4426950216293334961 ;  /* 0x3fb8aa3b15157820 */ /* 0x000fc40000400000 */
[--C-:B------:R-:W-:Y:S02]  /*0d80*/  FADD R24, R24, -R27.reuse ;  /* 0x8000001b18187221 */ /* 0x100fe40000000000 */
[----:B------:R-:W-:Y:S01]  /*0d90*/  FADD R20, R19, -R27 ;  /* 0x8000001b13147221 */ /* 0x000fe20000000000 */
[----:B------:R-:W-:Y:S01]  /*0da0*/  MUFU.EX2 R17, R17 ;  /* 0x0000001100117308 */ /* 0x000fe20000000800 */
[----:B------:R-:W-:Y:S02]  /*0db0*/  FADD R26, R22, R26 ;  /* 0x0000001a161a7221 */ /* 0x000fe40000000000 */
[----:B------:R-:W-:Y:S02]  /*0dc0*/  FMUL R24, R24, 1.4426950216293334961 ;  /* 0x3fb8aa3b18187820 */ /* 0x000fe40000400000 */
[----:B------:R-:W-:-:S03]  /*0dd0*/  FMUL R20, R20, 1.4426950216293334961 ;  /* 0x3fb8aa3b14147820 */ /* 0x000fc60000400000 */
[----:B------:R-:W0:Y:S08]  /*0de0*/  MUFU.EX2 R21, R21 ;  /* 0x0000001500157308 */ /* 0x000e300000000800 */
[----:B------:R0:W1:Y:S08]  /*0df0*/  MUFU.EX2 R19, R24 ;  /* 0x0000001800137308 */ /* 0x0000700000000800 */
[----:B------:R-:W4:Y:S01]  /*0e00*/  MUFU.EX2 R20, R20 ;  /* 0x0000001400147308 */ /* 0x000f220000000800 */
[----:B0-----:R-:W-:Y:S01]  /*0e10*/  FADD R24, R17, R21 ;  /* 0x0000001511187221 */ /* 0x001fe20000000000 */
[----:B------:R-:W-:-:S03]  /*0e20*/  F2FP.PACK_AB R17, R21, R17 ;  /* 0x000000111511723e */ /* 0x000fc600000000ff */
[----:B-1----:R-:W-:-:S04]  /*0e30*/  FADD R24, R19, R24 ;  /* 0x0000001813187221 */ /* 0x002fc80000000000 */
[C---:B----4-:R-:W-:Y:S01]  /*0e40*/  FADD R24, R20.reuse, R24 ;  /* 0x0000001814187221 */ /* 0x050fe20000000000 */
[----:B------:R-:W-:Y:S01]  /*0e50*/  F2FP.PACK_AB R19, R20, R19 ;  /* 0x000000131413723e */ /* 0x000fe200000000ff */
[----:B--2---:R-:W-:Y:S04]  /*0e60*/  STS.U16 [R0+0x400], R40 ;  /* 0x0004002800007388 */ /* 0x004fe80000000400 */
[----:B------:R-:W0:Y:S04]  /*0e70*/  SHFL.BFLY PT, R40, R26, 0x2, 0x1f ;  /* 0x0c401f001a287f89 */ /* 0x000e2800000e0000 */
[----:B---3--:R-:W-:Y:S01]  /*0e80*/  STS.U16 [R0+0x500], R41 ;  /* 0x0005002900007388 */ /* 0x008fe20000000400 */
[----:B0-----:R-:W-:-:S03]  /*0e90*/  FADD R26, R26, R40 ;  /* 0x000000281a1a7221 */ /* 0x001fc60000000000 */
[----:B------:R-:W0:Y:S04]  /*0ea0*/  SHFL.BFLY PT, R40, R24, 0x2, 0x1f ;  /* 0x0c401f0018287f89 */ /* 0x000e2800000e0000 */
[----:B------:R-:W1:Y:S01]  /*0eb0*/  SHFL.BFLY PT, R23, R26, 0x1, 0x1f ;  /* 0x0c201f001a177f89 */ /* 0x000e6200000e0000 */
[----:B0-----:R-:W-:Y:S02]  /*0ec0*/  FADD R24, R24, R40 ;  /* 0x0000002818187221 */ /* 0x001fe40000000000 */
[----:B------:R-:W-:Y:S02]  /*0ed0*/  FADD R40, -R27, R7 ;  /* 0x000000071b287221 */ /* 0x000fe40000000100 */
[----:B-1----:R-:W-:Y:S01]  /*0ee0*/  FADD R26, R26, R23 ;  /* 0x000000171a1a7221 */ /* 0x002fe20000000000 */
[----:B------:R-:W0:Y:S01]  /*0ef0*/  SHFL.BFLY PT, R22, R24, 0x1, 0x1f ;  /* 0x0c201f0018167f89 */ /* 0x000e2200000e0000 */
[----:B------:R1:W2:Y:S02]  /*0f00*/  MUFU.EX2 R7, R37 ;  /* 0x0000002500077308 */ /* 0x0002a40000000800 */
[----:B-1----:R-:W-:-:S06]  /*0f10*/  FMUL R37, R40, 1.4426950216293334961 ;  /* 0x3fb8aa3b28257820 */ /* 0x002fcc0000400000 */
[----:B------:R-:W1:Y:S01]  /*0f20*/  MUFU.EX2 R37, R37 ;  /* 0x0000002500257308 */ /* 0x000e620000000800 */
[C---:B--2---:R-:W-:Y:S02]  /*0f30*/  FMUL R12, R7.reuse, R12 ;  /* 0x0000000c070c7220 */ /* 0x044fe40000400000 */
[C---:B------:R-:W-:Y:S02]  /*0f40*/  FMUL R13, R7.reuse, R13 ;  /* 0x0000000d070d7220 */ /* 0x040fe40000400000 */
[C---:B------:R-:W-:Y:S02]  /*0f50*/  FMUL R8, R7.reuse, R8 ;  /* 0x0000000807087220 */ /* 0x040fe40000400000 */
[C---:B------:R-:W-:Y:S02]  /*0f60*/  FMUL R9, R7.reuse, R9 ;  /* 0x0000000907097220 */ /* 0x040fe40000400000 */
[----:B0-----:R-:W-:Y:S01]  /*0f70*/  FADD R24, R24, R22 ;  /* 0x0000001618187221 */ /* 0x001fe20000000000 */
[----:B------:R-:W-:Y:S01]  /*0f80*/  BAR.SYNC.DEFER_BLOCKING 0x0 ;  /* 0x0000000000007b1d */ /* 0x000fe20000010000 */
[----:B------:R-:W-:-:S02]  /*0f90*/  FFMA R3, R7, R3, R26 ;  /* 0x0000000307037223 */ /* 0x000fc4000000001a */
[----:B------:R-:W-:Y:S02]  /*0fa0*/  IMAD.MOV.U32 R7, RZ, RZ, R27 ;  /* 0x000000ffff077224 */ /* 0x000fe400078e001b */
[C---:B-1----:R-:W-:Y:S02]  /*0fb0*/  FMUL R14, R37.reuse, R14 ;  /* 0x0000000e250e7220 */ /* 0x042fe40000400000 */
[C---:B------:R-:W-:Y:S02]  /*0fc0*/  FMUL R15, R37.reuse, R15 ;  /* 0x0000000f250f7220 */ /* 0x040fe40000400000 */
[C---:B------:R-:W-:Y:S02]  /*0fd0*/  FMUL R10, R37.reuse, R10 ;  /* 0x0000000a250a7220 */ /* 0x040fe40000400000 */
[C---:B------:R-:W-:Y:S02]  /*0fe0*/  FMUL R11, R37.reuse, R11 ;  /* 0x0000000b250b7220 */ /* 0x040fe40000400000 */
[----:B------:R-:W-:Y:S01]  /*0ff0*/  FFMA R4, R37, R4, R24 ;  /* 0x0000000425047223 */ /* 0x000fe20000000018 */
[----:B------:R-:W-:Y:S01]  /*1000*/  MOV R37, R25 ;  /* 0x0000001900257202 */ /* 0x000fe20000000f00 */
[----:B------:R-:W0:Y:S02]  /*1010*/  LDSM.16.M88.4 R20, [R36+0x400] ;  /* 0x000400002414783b */ /* 0x000e240000000200 */
[C---:B0-----:R-:W-:Y:S08]  /*1020*/  HMMA.16816.F32 R12, R16.reuse, R20, R12 ;  /* 0x00000014100c723c */ /* 0x041ff0000000180c */
[----:B------:R-:W-:Y:S07]  /*1030*/  HMMA.16816.F32 R8, R16, R22, R8 ;  /* 0x000000161008723c */ /* 0x000fee0000001808 */
[----:B------:R-:W-:Y:S01]  /*1040*/  IMAD.U32 R16, RZ, RZ, UR5 ;  /* 0x00000005ff107e24 */ /* 0x000fe2000f8e00ff */
[----:B------:R-:W-:-:S04]  /*1050*/  MOV R17, 0x10 ;  /* 0x0000001000117802 */ /* 0x000fc80000000f00 */
[----:B------:R-:W-:Y:S01]  /*1060*/  ISETP.GE.U32.AND.EX P0, PT, R16, RZ, PT, P0 ;  /* 0x000000ff1000720c */ /* 0x000fe20003f06100 */
[C---:B------:R-:W-:Y:S02]  /*1070*/  IMAD R2, R17.reuse, c[0x0][0x1b4], R2 ;  /* 0x00006d0011027a24 */ /* 0x040fe400078e0202 */
[----:B------:R-:W-:-:S10]  /*1080*/  IMAD R6, R17, c[0x0][0x1a4], R6 ;  /* 0x0000690011067a24 */ /* 0x000fd400078e0206 */
[----:B------:R-:W-:Y:S05]  /*1090*/  @!P0 BRA `(.L_x_1) ;  /* 0xfffff70000008947 */ /* 0x000fea000383ffff */
.L_x_0:
[----:B------:R-:W0:Y:S01]  /*10a0*/  S2R R28, SR_CTAID.Y ;  /* 0x00000000001c7919 */ /* 0x000e220000002600 */
[----:B------:R-:W-:Y:S01]  /*10b0*/  IMAD R6, R39, c[0x0][0x1c4], RZ ;  /* 0x0000710027067a24 */ /* 0x000fe200078e02ff */
[----:B------:R-:W-:Y:S01]  /*10c0*/  MOV R20, R3 ;  /* 0x0000000300147202 */ /* 0x000fe20000000f00 */
[----:B------:R-:W-:Y:S01]  /*10d0*/  IMAD.MOV.U32 R16, RZ, RZ, R9 ;  /* 0x000000ffff107224 */ /* 0x000fe200078e0009 */
[----:B------:R-:W-:Y:S01]  /*10e0*/  MOV R7, R12 ;  /* 0x0000000c00077202 */ /* 0x000fe20000000f00 */
[----:B------:R-:W-:Y:S01]  /*10f0*/  IMAD.SHL.U32 R9, R6, 0x2, RZ ;  /* 0x0000000206097824 */ /* 0x000fe200078e00ff */
[----:B------:R-:W-:Y:S01]  /*1100*/  FSETP.GT.AND P3, PT, |R20|, 8.50705917302346158658e+37, PT ;  /* 0x7e8000001400780b */ /* 0x000fe20003f64200 */
[----:B------:R-:W1:Y:S01]  /*1110*/  S2R R29, SR_TID.X ;  /* 0x00000000001d7919 */ /* 0x000e620000002100 */
[----:B------:R-:W-:Y:S01]  /*1120*/  MOV R12, R10 ;  /* 0x0000000a000c7202 */ /* 0x000fe20000000f00 */
[----:B------:R-:W-:Y:S01]  /*1130*/  IMAD.HI R6, R6, 0x2, RZ ;  /* 0x0000000206067827 */ /* 0x000fe200078e02ff */
[C---:B------:R-:W-:Y:S01]  /*1140*/  FSETP.GEU.AND P2, PT, |R20|.reuse, 1.175494350822287508e-38, PT ;  /* 0x008000001400780b */ /* 0x040fe20003f4e200 */
[----:B------:R-:W2:Y:S01]  /*1150*/  S2R R19, SR_TID.X ;  /* 0x0000000000137919 */ /* 0x000ea20000002100 */
[----:B------:R-:W-:Y:S01]  /*1160*/  FSETP.GEU.AND P4, PT, R20, 1.175494350822287508e-38, PT ;  /* 0x008000001400780b */ /* 0x000fe20003f8e000 */
[----:B------:R-:W-:Y:S01]  /*1170*/  IMAD.MOV.U32 R22, RZ, RZ, R4 ;  /* 0x000000ffff167224 */ /* 0x000fe200078e0004 */
[C---:B------:R-:W-:Y:S01]  /*1180*/  LOP3.LUT R0, R43.reuse, 0x8, RZ, 0xc0, !PT ;  /* 0x000000082b007812 */ /* 0x040fe200078ec0ff */
[----:B------:R-:W-:Y:S01]  /*1190*/  BAR.SYNC.DEFER_BLOCKING 0x0 ;  /* 0x0000000000007b1d */ /* 0x000fe20000010000 */
[C---:B------:R-:W-:Y:S01]  /*11a0*/  LOP3.LUT R17, R43.reuse, 0x20, RZ, 0xc0, !PT ;  /* 0x000000202b117812 */ /* 0x040fe200078ec0ff */
[----:B------:R-:W-:Y:S01]  /*11b0*/  IMAD.MOV.U32 R23, RZ, RZ, 0x3dc6b27f ;  /* 0x3dc6b27fff177424 */ /* 0x000fe200078e00ff */
[----:B------:R-:W-:Y:S01]  /*11c0*/  SHF.L.U32 R26, R43, 0x3, RZ ;  /* 0x000000032b1a7819 */ /* 0x000fe200000006ff */
[----:B------:R-:W-:Y:S01]  /*11d0*/  @P3 FMUL R16, R16, 0.25 ;  /* 0x3e80000010103820 */ /* 0x000fe20000400000 */
[----:B------:R-:W-:Y:S01]  /*11e0*/  SHF.R.U32.HI R0, RZ, 0x1, R0 ;  /* 0x00000001ff007819 */ /* 0x000fe20000011600 */
[----:B------:R-:W-:Y:S01]  /*11f0*/  @P3 FMUL R13, R13, 0.25 ;  /* 0x3e8000000d0d3820 */ /* 0x000fe20000400000 */
[----:B------:R-:W-:Y:S01]  /*1200*/  LOP3.LUT R18, R43, 0x10, RZ, 0xc0, !PT ;  /* 0x000000102b127812 */ /* 0x000fe200078ec0ff */
[----:B------:R-:W-:Y:S01]  /*1210*/  @!P2 FMUL R16, R16, 16777216 ;  /* 0x4b8000001010a820 */ /* 0x000fe20000400000 */
[----:B------:R-:W-:Y:S01]  /*1220*/  ISETP.NE.U32.AND P1, PT, R17, RZ, PT ;  /* 0x000000ff1100720c */ /* 0x000fe20003f25070 */
[----:B0-----:R-:W-:Y:S01]  /*1230*/  IMAD R5, R28, c[0x0][0x1c0], RZ ;  /* 0x000070001c057a24 */ /* 0x001fe200078e02ff */
[----:B------:R-:W-:Y:S01]  /*1240*/  FSETP.GEU.AND P6, PT, |R22|, 1.175494350822287508e-38, PT ;  /* 0x008000001600780b */ /* 0x000fe20003fce200 */
[----:B------:R-:W-:Y:S01]  /*1250*/  IMAD R0, R18, 0x4, R0 ;  /* 0x0000000412007824 */ /* 0x000fe200078e0200 */
[----:B------:R-:W0:Y:S01]  /*1260*/  S2R R30, SR_TID.X ;  /* 0x00000000001e7919 */ /* 0x000e220000002100 */
[----:B------:R-:W-:Y:S01]  /*1270*/  @P3 FMUL R8, R8, 0.25 ;  /* 0x3e80000008083820 */ /* 0x000fe20000400000 */
[----:B------:R-:W-:Y:S01]  /*1280*/  SHF.L.U32 R2, R5, 0x1, RZ ;  /* 0x0000000105027819 */ /* 0x000fe200000006ff */
[----:B------:R-:W-:Y:S01]  /*1290*/  @P3 FMUL R7, R7, 0.25 ;  /* 0x3e80000007073820 */ /* 0x000fe20000400000 */
[----:B-1----:R-:W-:Y:S01]  /*12a0*/  SHF.L.U32 R29, R29, 0x1, RZ ;  /* 0x000000011d1d7819 */ /* 0x002fe200000006ff */
[----:B------:R-:W-:Y:S01]  /*12b0*/  @!P2 FMUL R13, R13, 16777216 ;  /* 0x4b8000000d0da820 */ /* 0x000fe20000400000 */
[----:B------:R-:W-:Y:S01]  /*12c0*/  IADD3 R2, P0, P5, R9, c[0x0][0x178], R2 ;  /* 0x00005e0009027a10 */ /* 0x000fe20007d1e002 */
[----:B--2---:R-:W-:Y:S01]  /*12d0*/  IMAD.SHL.U32 R19, R19, 0x40, RZ ;  /* 0x0000004013137824 */ /* 0x004fe200078e00ff */
[----:B------:R-:W-:Y:S01]  /*12e0*/  SHF.R.S32.HI R9, RZ, 0x4, R43 ;  /* 0x00000004ff097819 */ /* 0x000fe2000001142b */
[----:B------:R-:W-:-:S02]  /*12f0*/  @!P2 FMUL R8, R8, 16777216 ;  /* 0x4b8000000808a820 */ /* 0x000fc40000400000 */
[----:B------:R-:W-:Y:S01]  /*1300*/  @!P2 FMUL R7, R7, 16777216 ;  /* 0x4b8000000707a820 */ /* 0x000fe20000400000 */
[----:B------:R-:W-:Y:S02]  /*1310*/  SGXT R3, R9, 0x1 ;  /* 0x000000010903781a */ /* 0x000fe40000000200 */
[----:B------:R-:W-:Y:S02]  /*1320*/  SHF.R.S32.HI R9, RZ, 0x3, R43 ;  /* 0x00000003ff097819 */ /* 0x000fe4000001142b */
[----:B------:R-:W-:Y:S01]  /*1330*/  LOP3.LUT R10, R3, 0x204, RZ, 0xc0, !PT ;  /* 0x00000204030a7812 */ /* 0x000fe200078ec0ff */
[----:B------:R-:W-:Y:S01]  /*1340*/  IMAD.HI R3, R5, 0x2, RZ ;  /* 0x0000000205037827 */ /* 0x000fe200078e02ff */
[----:B------:R-:W-:-:S03]  /*1350*/  SGXT R9, R9, 0x1 ;  /* 0x000000010909781a */ /* 0x000fc60000000200 */
[----:B------:R-:W-:Y:S01]  /*1360*/  FMUL R5, R20, 8388608 ;  /* 0x4b00000014057820 */ /* 0x000fe20000400000 */
[----:B------:R-:W-:Y:S01]  /*1370*/  LOP3.LUT R9, R9, 0x140, RZ, 0xc0, !PT ;  /* 0x0000014009097812 */ /* 0x000fe200078ec0ff */
[----:B------:R-:W-:Y:S01]  /*1380*/  IMAD R17, R17, 0x4, R10 ;  /* 0x0000000411117824 */ /* 0x000fe200078e020a */
[----:B------:R-:W-:Y:S02]  /*1390*/  IADD3.X R3, R6, c[0x0][0x17c], R3, P0, P5 ;  /* 0x00005f0006037a10 */ /* 0x000fe400007ea403 */
[----:B------:R-:W-:Y:S01]  /*13a0*/  FSEL R4, R5, R20, !P4 ;  /* 0x0000001405047208 */ /* 0x000fe20006000000 */
[----:B------:R-:W-:Y:S01]  /*13b0*/  @P3 FMUL R20, R20, 0.25 ;  /* 0x3e80000014143820 */ /* 0x000fe20000400000 */
[C---:B------:R-:W-:Y:S01]  /*13c0*/  FSETP.GT.AND P5, PT, |R22|.reuse, 8.50705917302346158658e+37, PT ;  /* 0x7e8000001600780b */ /* 0x040fe20003fa4200 */
[----:B------:R-:W-:Y:S01]  /*13d0*/  FMUL R5, R22, 8388608 ;  /* 0x4b00000016057820 */ /* 0x000fe20000400000 */
[----:B------:R-:W-:Y:S01]  /*13e0*/  LOP3.LUT R6, R9, 0x38, R26, 0xf8, !PT ;  /* 0x0000003809067812 */ /* 0x000fe200078ef81a */
[----:B------:R-:W-:Y:S01]  /*13f0*/  @!P2 FMUL R20, R20, 16777216 ;  /* 0x4b8000001414a820 */ /* 0x000fe20000400000 */
[----:B0-----:R-:W-:-:S02]  /*1400*/  SHF.R.U32.HI R30, RZ, 0x5, R30 ;  /* 0x00000005ff1e7819 */ /* 0x001fc4000001161e */
[----:B------:R-:W-:Y:S01]  /*1410*/  LOP3.LUT R18, R6, 0x40, R43, 0x78, !PT ;  /* 0x0000004006127812 */ /* 0x000fe200078e782b */
[----:B------:R-:W0:Y:S01]  /*1420*/  MUFU.RCP R10, R20 ;  /* 0x00000014000a7308 */ /* 0x000e220000001000 */
[----:B------:R-:W-:Y:S02]  /*1430*/  SEL R6, RZ, 0x204, !P1 ;  /* 0x00000204ff067807 */ /* 0x000fe40004800000 */
[----:B------:R-:W-:Y:S02]  /*1440*/  FSETP.GEU.AND P1, PT, R22, 1.175494350822287508e-38, PT ;  /* 0x008000001600780b */ /* 0x000fe40003f2e000 */
[----:B------:R-:W-:Y:S01]  /*1450*/  LOP3.LUT R6, R6, 0x3c, R29, 0x78, !PT ;  /* 0x0000003c06067812 */ /* 0x000fe200078e781d */
[----:B------:R-:W-:Y:S01]  /*1460*/  @P5 FMUL R15, R15, 0.25 ;  /* 0x3e8000000f0f5820 */ /* 0x000fe20000400000 */
[----:B------:R-:W-:Y:S01]  /*1470*/  FSEL R5, R5, R22, !P1 ;  /* 0x0000001605057208 */ /* 0x000fe20004800000 */
[----:B------:R-:W-:Y:S01]  /*1480*/  @P5 FMUL R22, R22, 0.25 ;  /* 0x3e80000016165820 */ /* 0x000fe20000400000 */
[----:B------:R-:W-:Y:S01]  /*1490*/  LOP3.LUT R9, R6, 0x40, R19, 0xf8, !PT ;  /* 0x0000004006097812 */ /* 0x000fe200078ef813 */
[----:B------:R-:W-:Y:S01]  /*14a0*/  @P5 FMUL R11, R11, 0.25 ;  /* 0x3e8000000b0b5820 */ /* 0x000fe20000400000 */
[----:B------:R-:W-:Y:S01]  /*14b0*/  IADD3 R6, R17, R18, RZ ;  /* 0x0000001211067210 */ /* 0x000fe20007ffe0ff */
[----:B------:R-:W-:Y:S01]  /*14c0*/  @!P6 FMUL R22, R22, 16777216 ;  /* 0x4b8000001616e820 */ /* 0x000fe20000400000 */
[----:B------:R-:W-:Y:S01]  /*14d0*/  ISETP.GE.U32.AND P2, PT, R4, 0x7f800000, PT ;  /* 0x7f8000000400780c */ /* 0x000fe20003f46070 */
[----:B------:R-:W-:Y:S01]  /*14e0*/  @P5 FMUL R12, R12, 0.25 ;  /* 0x3e8000000c0c5820 */ /* 0x000fe20000400000 */
[----:B------:R-:W-:Y:S01]  /*14f0*/  SGXT.U32 R30, R30, 0x2 ;  /* 0x000000021e1e781a */ /* 0x000fe20000000000 */
[C---:B0-----:R-:W-:Y:S01]  /*1500*/  FMUL R19, R10.reuse, R16 ;  /* 0x000000100a137220 */ /* 0x041fe20000400000 */
[----:B------:R-:W-:Y:S01]  /*1510*/  ISETP.GE.U32.AND P3, PT, R5, 0x7f800000, PT ;  /* 0x7f8000000500780c */ /* 0x000fe20003f66070 */
[----:B------:R-:W0:Y:S01]  /*1520*/  MUFU.RCP R16, R22 ;  /* 0x0000001600107308 */ /* 0x000e220000001000 */
[----:B------:R-:W-:Y:S01]  /*1530*/  FMUL R24, R10, R13 ;  /* 0x0000000d0a187220 */ /* 0x000fe20000400000 */
[----:B------:R-:W-:Y:S01]  /*1540*/  IADD3 R13, R4, -0x3f3504f3, RZ ;  /* 0xc0cafb0d040d7810 */ /* 0x000fe20007ffe0ff */
[----:B------:R-:W-:Y:S01]  /*1550*/  @P5 FMUL R14, R14, 0.25 ;  /* 0x3e8000000e0e5820 */ /* 0x000fe20000400000 */
[----:B------:R-:W-:Y:S01]  /*1560*/  LOP3.LUT P0, RZ, R43, 0x60, RZ, 0xc0, !PT ;  /* 0x000000602bff7812 */ /* 0x000fe2000780c0ff */
[C---:B------:R-:W-:Y:S01]  /*1570*/  FMUL R20, R10.reuse, R8 ;  /* 0x000000080a147220 */ /* 0x040fe20000400000 */
[----:B------:R-:W-:Y:S01]  /*1580*/  LOP3.LUT R13, R13, 0xff800000, RZ, 0xc0, !PT ;  /* 0xff8000000d0d7812 */ /* 0x000fe200078ec0ff */
[----:B------:R-:W-:Y:S01]  /*1590*/  FMUL R21, R10, R7 ;  /* 0x000000070a157220 */ /* 0x000fe20000400000 */
[----:B------:R-:W-:Y:S01]  /*15a0*/  IADD3 R10, R5, -0x3f3504f3, RZ ;  /* 0xc0cafb0d050a7810 */ /* 0x000fe20007ffe0ff */
[----:B------:R-:W-:Y:S01]  /*15b0*/  @!P6 FMUL R15, R15, 16777216 ;  /* 0x4b8000000f0fe820 */ /* 0x000fe20000400000 */
[----:B------:R-:W-:Y:S01]  /*15c0*/  IADD3 R8, R4, -R13, RZ ;  /* 0x8000000d04087210 */ /* 0x000fe20007ffe0ff */
[----:B------:R-:W-:Y:S01]  /*15d0*/  @!P6 FMUL R11, R11, 16777216 ;  /* 0x4b8000000b0be820 */ /* 0x000fe20000400000 */
[----:B------:R-:W-:Y:S01]  /*15e0*/  LOP3.LUT R10, R10, 0xff800000, RZ, 0xc0, !PT ;  /* 0xff8000000a0a7812 */ /* 0x000fe200078ec0ff */
[----:B------:R-:W-:Y:S01]  /*15f0*/  @!P6 FMUL R12, R12, 16777216 ;  /* 0x4b8000000c0ce820 */ /* 0x000fe20000400000 */
[----:B------:R-:W-:Y:S01]  /*1600*/  F2FP.PACK_AB R20, R20, R21 ;  /* 0x000000151414723e */ /* 0x000fe200000000ff */
[----:B------:R-:W-:Y:S01]  /*1610*/  @!P6 FMUL R14, R14, 16777216 ;  /* 0x4b8000000e0ee820 */ /* 0x000fe20000400000 */
[----:B------:R-:W-:Y:S01]  /*1620*/  F2FP.PACK_AB R24, R19, R24 ;  /* 0x000000181318723e */ /* 0x000fe200000000ff */
[C---:B0-----:R-:W-:Y:S01]  /*1630*/  FMUL R22, R16.reuse, R15 ;  /* 0x0000000f10167220 */ /* 0x041fe20000400000 */
[----:B------:R-:W-:Y:S01]  /*1640*/  LOP3.LUT R19, R9, 0x40, RZ, 0x3c, !PT ;  /* 0x0000004009137812 */ /* 0x000fe200078e3cff */
[C---:B------:R-:W-:Y:S01]  /*1650*/  FMUL R17, R16.reuse, R11 ;  /* 0x0000000b10117220 */ /* 0x040fe20000400000 */
[----:B------:R-:W-:Y:S01]  /*1660*/  STS [R9], R20 ;  /* 0x0000001409007388 */ /* 0x000fe20000000800 */
[----:B------:R-:W-:-:S02]  /*1670*/  FMUL R18, R16, R12 ;  /* 0x0000000c10127220 */ /* 0x000fc40000400000 */
[----:B------:R-:W-:Y:S01]  /*1680*/  FMUL R15, R16, R14 ;  /* 0x0000000e100f7220 */ /* 0x000fe20000400000 */
[----:B------:R-:W-:Y:S01]  /*1690*/  F2FP.PACK_AB R22, R17, R22 ;  /* 0x000000161116723e */ /* 0x000fe200000000ff */
[----:B------:R-:W-:Y:S01]  /*16a0*/  IMAD.IADD R7, R5, 0x1, -R10 ;  /* 0x0000000105077824 */ /* 0x000fe200078e0a0a */
[----:B------:R0:W-:Y:S01]  /*16b0*/  STS [R9+0x80], R24 ;  /* 0x0000801809007388 */ /* 0x0001e20000000800 */
[----:B------:R-:W-:Y:S01]  /*16c0*/  FADD R8, R8, -1 ;  /* 0xbf80000008087421 */ /* 0x000fe20000000000 */
[----:B------:R-:W-:Y:S01]  /*16d0*/  F2FP.PACK_AB R18, R18, R15 ;  /* 0x0000000f1212723e */ /* 0x000fe200000000ff */
[----:B------:R-:W-:Y:S01]  /*16e0*/  FADD R7, R7, -1 ;  /* 0xbf80000007077421 */ /* 0x000fe20000000000 */
[----:B------:R-:W-:Y:S01]  /*16f0*/  STS [R19+0x180], R22 ;  /* 0x0001801613007388 */ /* 0x000fe20000000800 */
[CC--:B------:R-:W-:Y:S01]  /*1700*/  FFMA.FTZ R11, R8.reuse, R23.reuse, -0.16845393180847167969 ;  /* 0xbe2c7f30080b7423 */ /* 0x0c0fe20000010017 */
[----:B------:R1:W-:Y:S01]  /*1710*/  I2F R17, R10 ;  /* 0x0000000a00117306 */ /* 0x0003e20000201400 */
[C---:B------:R-:W-:Y:S01]  /*1720*/  FFMA.FTZ R12, R7.reuse, R23, -0.16845393180847167969 ;  /* 0xbe2c7f30070c7423 */ /* 0x040fe20000010017 */
[----:B------:R-:W-:Y:S01]  /*1730*/  STS [R19+0x100], R18 ;  /* 0x0001001213007388 */ /* 0x000fe20000000800 */
[----:B------:R-:W-:Y:S01]  /*1740*/  FFMA.FTZ R11, R8, R11, 0.1716887056827545166 ;  /* 0x3e2fcf2a080b7423 */ /* 0x000fe2000001000b */
[----:B0-----:R-:W-:Y:S01]  /*1750*/  LOP3.LUT R9, R6, 0x4, RZ, 0x3c, !PT ;  /* 0x0000000406097812 */ /* 0x001fe200078e3cff */
[C---:B------:R-:W-:Y:S01]  /*1760*/  FFMA.FTZ R12, R7.reuse, R12, 0.1716887056827545166 ;  /* 0x3e2fcf2a070c7423 */ /* 0x040fe2000001000c */
[----:B------:R-:W-:Y:S01]  /*1770*/  BAR.SYNC.DEFER_BLOCKING 0x0 ;  /* 0x0000000000007b1d */ /* 0x000fe20000010000 */
[C---:B------:R-:W-:Y:S01]  /*1780*/  FFMA.FTZ R11, R8.reuse, R11, -0.17900948226451873779 ;  /* 0xbe374e43080b7423 */ /* 0x040fe2000001000b */
[----:B------:R-:W-:Y:S01]  /*1790*/  MOV R16, c[0x0][0x1c8] ;  /* 0x0000720000107a02 */ /* 0x000fe20000000f00 */
[C---:B------:R-:W-:Y:S01]  /*17a0*/  FFMA.FTZ R12, R7.reuse, R12, -0.17900948226451873779 ;  /* 0xbe374e43070c7423 */ /* 0x040fe2000001000c */
[----:B-1----:R-:W-:Y:S01]  /*17b0*/  FSEL R10, RZ, -23, P1 ;  /* 0xc1b80000ff0a7808 */ /* 0x002fe20000800000 */
[----:B------:R-:W-:Y:S01]  /*17c0*/  FFMA.FTZ R11, R8, R11, 0.20512372255325317383 ;  /* 0x3e520bf4080b7423 */ /* 0x000fe2000001000b */
[----:B------:R-:W-:Y:S01]  /*17d0*/  FSETP.NEU.AND P1, PT, R4, RZ, PT ;  /* 0x000000ff0400720b */ /* 0x000fe20003f2d000 */
[----:B------:R-:W-:-:S02]  /*17e0*/  FFMA.FTZ R12, R7, R12, 0.20512372255325317383 ;  /* 0x3e520bf4070c7423 */ /* 0x000fc4000001000c */
[C---:B------:R-:W-:Y:S02]  /*17f0*/  FFMA.FTZ R11, R8.reuse, R11, -0.24046532809734344482 ;  /* 0xbe763c8b080b7423 */ /* 0x040fe4000001000b */
[C---:B------:R-:W-:Y:S02]  /*1800*/  FFMA.FTZ R14, R7.reuse, R12, -0.24046532809734344482 ;  /* 0xbe763c8b070e7423 */ /* 0x040fe4000001000c */
[C---:B------:R-:W-:Y:S01]  /*1810*/  FFMA.FTZ R15, R8.reuse, R11, 0.28857114911079406738 ;  /* 0x3e93bf99080f7423 */ /* 0x040fe2000001000b */
[----:B------:R-:W0:Y:S01]  /*1820*/  I2F R12, R13 ;  /* 0x0000000d000c7306 */ /* 0x000e220000201400 */
[C---:B------:R-:W-:Y:S01]  /*1830*/  FFMA.FTZ R14, R7.reuse, R14, 0.28857114911079406738 ;  /* 0x3e93bf99070e7423 */ /* 0x040fe2000001000e */
[----:B------:R-:W-:Y:S01]  /*1840*/  FSEL R11, RZ, -23, P4 ;  /* 0xc1b80000ff0b7808 */ /* 0x000fe20002000000 */
[----:B------:R-:W-:Y:S02]  /*1850*/  FFMA.FTZ R15, R8, R15, -0.36067417263984680176 ;  /* 0xbeb8aa49080f7423 */ /* 0x000fe4000001000f */
[----:B------:R-:W-:-:S02]  /*1860*/  FFMA.FTZ R14, R7, R14, -0.36067417263984680176 ;  /* 0xbeb8aa49070e7423 */ /* 0x000fc4000001000e */
[C---:B------:R-:W-:Y:S02]  /*1870*/  FFMA.FTZ R15, R8.reuse, R15, 0.48089820146560668945 ;  /* 0x3ef6384a080f7423 */ /* 0x040fe4000001000f */
[C---:B------:R-:W-:Y:S01]  /*1880*/  FFMA.FTZ R14, R7.reuse, R14, 0.48089820146560668945 ;  /* 0x3ef6384a070e7423 */ /* 0x040fe2000001000e */
[----:B------:R-:W1:Y:S01]  /*1890*/  LDS R6, [R6] ;  /* 0x0000000006067984 */ /* 0x000e620000000800 */
[C---:B------:R-:W-:Y:S02]  /*18a0*/  FFMA.FTZ R15, R8.reuse, R15, -0.72134751081466674805 ;  /* 0xbf38aa3b080f7423 */ /* 0x040fe4000001000f */
[C---:B------:R-:W-:Y:S01]  /*18b0*/  FFMA.FTZ R14, R7.reuse, R14, -0.72134751081466674805 ;  /* 0xbf38aa3b070e7423 */ /* 0x040fe2000001000e */
[----:B------:R-:W2:Y:S01]  /*18c0*/  LDS R9, [R9] ;  /* 0x0000000009097984 */ /* 0x000ea20000000800 */
[----:B------:R-:W-:Y:S02]  /*18d0*/  FMUL R15, R8, R15 ;  /* 0x0000000f080f7220 */ /* 0x000fe40000400000 */
[----:B------:R-:W-:-:S02]  /*18e0*/  FMUL R14, R7, R14 ;  /* 0x0000000e070e7220 */ /* 0x000fc40000400000 */
[----:B------:R-:W-:Y:S02]  /*18f0*/  FMUL R15, R8, R15 ;  /* 0x0000000f080f7220 */ /* 0x000fe40000400000 */
[----:B------:R-:W-:Y:S02]  /*1900*/  FMUL R14, R7, R14 ;  /* 0x0000000e070e7220 */ /* 0x000fe40000400000 */
[----:B0-----:R-:W-:Y:S02]  /*1910*/  FFMA.FTZ R11, R12, 1.1920928955078125e-07, R11 ;  /* 0x340000000c0b7823 */ /* 0x001fe4000001000b */
[----:B------:R-:W-:Y:S02]  /*1920*/  FFMA.FTZ R8, R8, 1.4426950216293334961, R15 ;  /* 0x3fb8aa3b08087823 */ /* 0x000fe4000001000f */
[----:B------:R-:W-:Y:S02]  /*1930*/  IMAD R13, R30, c[0x0][0x1c8], RZ ;  /* 0x000072001e0d7a24 */ /* 0x000fe400078e02ff */
[----:B------:R-:W-:-:S02]  /*1940*/  FFMA.FTZ R10, R17, 1.1920928955078125e-07, R10 ;  /* 0x34000000110a7823 */ /* 0x000fc4000001000a */
[----:B------:R-:W-:Y:S02]  /*1950*/  FFMA.FTZ R7, R7, 1.4426950216293334961, R14 ;  /* 0x3fb8aa3b07077823 */ /* 0x000fe4000001000e */
[----:B------:R-:W-:Y:S01]  /*1960*/  FADD R8, R11, R8 ;  /* 0x000000080b087221 */ /* 0x000fe20000000000 */
[----:B------:R-:W-:Y:S01]  /*1970*/  LEA R11, R16, R13, 0x2 ;  /* 0x0000000d100b7211 */ /* 0x000fe200078e10ff */
[----:B------:R-:W-:Y:S02]  /*1980*/  @P2 IMAD.MOV.U32 R15, RZ, RZ, 0x7f800000 ;  /* 0x7f800000ff0f2424 */ /* 0x000fe400078e00ff */
[----:B------:R-:W-:Y:S01]  /*1990*/  FADD R7, R10, R7 ;  /* 0x000000070a077221 */ /* 0x000fe20000000000 */
[----:B------:R-:W-:Y:S01]  /*19a0*/  LEA R14, R16, R11, 0x2 ;  /* 0x0000000b100e7211 */ /* 0x000fe200078e10ff */
[----:B------:R-:W-:Y:S02]  /*19b0*/  @P3 IMAD.MOV.U32 R10, RZ, RZ, 0x7f800000 ;  /* 0x7f800000ff0a3424 */ /* 0x000fe400078e00ff */
[----:B------:R-:W-:Y:S01]  /*19c0*/  @P2 FFMA.FTZ R8, R4, R15, +INF ;  /* 0x7f80000004082423 */ /* 0x000fe2000001000f */
[C---:B------:R-:W-:Y:S01]  /*19d0*/  FSETP.NEU.AND P2, PT, R5.reuse, RZ, PT ;  /* 0x000000ff0500720b */ /* 0x040fe20003f4d000 */
[----:B------:R-:W-:Y:S01]  /*19e0*/  @P3 FFMA.FTZ R7, R5, R10, +INF ;  /* 0x7f80000005073423 */ /* 0x000fe2000001000a */
[----:B------:R-:W-:Y:S01]  /*19f0*/  LEA R12, P3, R13, R2, 0x1 ;  /* 0x000000020d0c7211 */ /* 0x000fe200078608ff */
[----:B------:R-:W-:Y:S01]  /*1a00*/  IMAD R15, R16, 0x4, R14 ;  /* 0x00000004100f7824 */ /* 0x000fe200078e020e */
[----:B------:R-:W-:-:S02]  /*1a10*/  LOP3.LUT R5, R26, 0x38, RZ, 0xc0, !PT ;  /* 0x000000381a057812 */ /* 0x000fc400078ec0ff */
[-C--:B------:R-:W-:Y:S02]  /*1a20*/  LEA R10, P4, R11, R2.reuse, 0x1 ;  /* 0x000000020b0a7211 */ /* 0x080fe400078808ff */
[----:B------:R-:W-:Y:S02]  /*1a30*/  FSEL R8, R8, -INF , P1 ;  /* 0xff80000008087808 */ /* 0x000fe40000800000 */
[-C--:B------:R-:W-:Y:S02]  /*1a40*/  LEA R4, P5, R14, R2.reuse, 0x1 ;  /* 0x000000020e047211 */ /* 0x080fe400078a08ff */
[-C--:B------:R-:W-:Y:S01]  /*1a50*/  LEA.HI.X.SX32 R13, R13, R3.reuse, 0x1, P3 ;  /* 0x000000030d0d7211 */ /* 0x080fe200018f0eff */
[----:B------:R-:W-:Y:S01]  /*1a60*/  FFMA R26, R8, 0.69314718246459960938, R25 ;  /* 0x3f317218081a7823 */ /* 0x000fe20000000019 */
[----:B------:R-:W-:Y:S02]  /*1a70*/  LEA R2, P3, R15, R2, 0x1 ;  /* 0x000000020f027211 */ /* 0x000fe400078608ff */
[----:B------:R-:W-:Y:S01]  /*1a80*/  IADD3 R16, R5, R0, RZ ;  /* 0x0000000005107210 */ /* 0x000fe20007ffe0ff */
[----:B-1----:R0:W-:Y:S01]  /*1a90*/  STG.E.U16 [R12.64], R6 ;  /* 0x000000060c007986 */ /* 0x0021e2000c101506 */
[----:B------:R-:W-:-:S02]  /*1aa0*/  LEA.HI.X.SX32 R11, R11, R3, 0x1, P4 ;  /* 0x000000030b0b7211 */ /* 0x000fc400020f0eff */
[----:B------:R-:W-:Y:S02]  /*1ab0*/  FSEL R0, R7, -INF , P2 ;  /* 0xff80000007007808 */ /* 0x000fe40001000000 */
[-C--:B------:R-:W-:Y:S01]  /*1ac0*/  LEA.HI.X.SX32 R5, R14, R3.reuse, 0x1, P5 ;  /* 0x000000030e057211 */ /* 0x080fe200028f0eff */
[----:B--2---:R0:W-:Y:S01]  /*1ad0*/  STG.E.U16 [R10.64], R9 ;  /* 0x000000090a007986 */ /* 0x0041e2000c101506 */
[----:B------:R-:W-:Y:S01]  /*1ae0*/  PRMT R7, R6, 0x7632, R7 ;  /* 0x0000763206077816 */ /* 0x000fe20000000007 */
[----:B------:R-:W-:Y:S01]  /*1af0*/  FFMA R27, R0, 0.69314718246459960938, R27 ;  /* 0x3f317218001b7823 */ /* 0x000fe2000000001b */
[----:B------:R-:W-:Y:S02]  /*1b00*/  LEA.HI.X.SX32 R3, R15, R3, 0x1, P3 ;  /* 0x000000030f037211 */ /* 0x000fe400018f0eff */
[----:B------:R-:W-:Y:S01]  /*1b10*/  PRMT R8, R9, 0x7632, R8 ;  /* 0x0000763209087816 */ /* 0x000fe20000000008 */
[----:B------:R0:W-:Y:S01]  /*1b20*/  STG.E.U16 [R4.64], R7 ;  /* 0x0000000704007986 */ /* 0x0001e2000c101506 */
[----:B------:R-:W-:-:S03]  /*1b30*/  LOP3.LUT R0, R29, 0x78, RZ, 0xc0, !PT ;  /* 0x000000781d007812 */ /* 0x000fc600078ec0ff */
[----:B------:R0:W-:Y:S04]  /*1b40*/  STG.E.U16 [R2.64], R8 ;  /* 0x0000000802007986 */ /* 0x0001e8000c101506 */
[----:B------:R-:W-:Y:S06]  /*1b50*/  BAR.SYNC.DEFER_BLOCKING 0x0 ;  /* 0x0000000000007b1d */ /* 0x000fec0000010000 */
[----:B------:R0:W-:Y:S04]  /*1b60*/  STS.64 [R0], R26 ;  /* 0x0000001a00007388 */ /* 0x0001e80000000a00 */
[----:B------:R-:W-:Y:S06]  /*1b70*/  BAR.SYNC.DEFER_BLOCKING 0x0 ;  /* 0x0000000000007b1d */ /* 0x000fec0000010000 */
[----:B------:R-:W-:Y:S05]  /*1b80*/  @P0 EXIT ;  /* 0x000000000000094d */ /* 0x000fea0003800000 */
[----:B0-----:R-:W0:Y:S01]  /*1b90*/  LDS R5, [R16] ;  /* 0x0000000010057984 */ /* 0x001e220000000800 */
[----:B------:R-:W-:-:S02]  /*1ba0*/  IMAD R0, R28, c[0x0][0x1cc], RZ ;  /* 0x000073001c007a24 */ /* 0x000fc400078e02ff */
[C---:B------:R-:W-:Y:S02]  /*1bb0*/  IMAD.SHL.U32 R3, R39.reuse, 0x4, RZ ;  /* 0x0000000427037824 */ /* 0x040fe400078e00ff */
[----:B------:R-:W-:Y:S01]  /*1bc0*/  IMAD.HI R39, R39, 0x4, RZ ;  /* 0x0000000427277827 */ /* 0x000fe200078e02ff */
[----:B------:R-:W-:-:S03]  /*1bd0*/  SHF.L.U32 R2, R0, 0x2, RZ ;  /* 0x0000000200027819 */ /* 0x000fc600000006ff */
[----:B------:R-:W-:Y:S01]  /*1be0*/  IMAD.HI R0, R0, 0x4, RZ ;  /* 0x0000000400007827 */ /* 0x000fe200078e02ff */
[----:B------:R-:W-:-:S04]  /*1bf0*/  IADD3 R2, P0, P1, R3, c[0x0][0x180], R2 ;  /* 0x0000600003027a10 */ /* 0x000fc8000791e002 */
[----:B------:R-:W-:-:S05]  /*1c00*/  IADD3.X R3, R39, c[0x0][0x184], R0, P0, P1 ;  /* 0x0000610027037a10 */ /* 0x000fca00007e2400 */
[----:B0-----:R-:W-:Y:S01]  /*1c10*/  STG.E [R2.64], R5 ;  /* 0x0000000502007986 */ /* 0x001fe2000c101906 */
[----:B------:R-:W-:Y:S05]  /*1c20*/  EXIT ;  /* 0x000000000000794d */ /* 0x000fea0003800000 */
.L_x_2:
[----:B------:R-:W-:-:S00]  /*1c30*/  BRA `(.L_x_2) ;  /* 0xfffffff000007947 */ /* 0x000fc0000383ffff */
[----:B------:R-:W-:-:S00]  /*1c40*/  NOP ;  /* 0x0000000000007918 */ /* 0x000fc00000000000 */
        /* <DEDUP_REMOVED lines=11> */
.L_x_3:


//--------------------- .nv.global.init           --------------------------
	.section	.nv.global.init,"aw",@progbits
.nv.global.init:
	.type		_$_str,@object
	.size		_$_str,(.L_0 - _$_str)
_$_str:
        /*0000*/ 	.byte	0x5f, 0x5f, 0x43, 0x55, 0x44, 0x41, 0x5f, 0x46, 0x54, 0x5a, 0x00
.L_0:


//--------------------- .nv.shared.attn_fwd       --------------------------
	.section	.nv.shared.attn_fwd,"aw",@nobits
	.sectionflags	@""
	.align	16
